def gluon_tcgen05(
    a_ptr,
    b_ptr,
    c_ptr,
    M,
    N,
    K,
    stride_am,
    stride_bk,
    stride_cm,
    BLOCK_M: gl.constexpr,
    BLOCK_N: gl.constexpr,
    BLOCK_K: gl.constexpr,
    DTYPE: gl.constexpr,
    A_LAYOUT: gl.constexpr,
    B_LAYOUT: gl.constexpr,
    C_LAYOUT: gl.constexpr,
    B_SHAPE: gl.constexpr,
    TMEM_LAYOUT: gl.constexpr,
    TMEM_REG: gl.constexpr,
    TRANS_B: gl.constexpr,
    NUM_BUFFERS: gl.constexpr,
):
    a_desc = tma.make_tensor_descriptor(
        a_ptr, [M, K], [stride_am, 1], [BLOCK_M, BLOCK_K], A_LAYOUT
    )
    b_desc = tma.make_tensor_descriptor(
        b_ptr,
        [N, K] if TRANS_B else [K, N],
        [stride_bk, 1],
        B_SHAPE,
        B_LAYOUT,
    )
    c_desc = tma.make_tensor_descriptor(
        c_ptr, [M, N], [stride_cm, 1], [BLOCK_M, BLOCK_N], C_LAYOUT
    )

    a_bufs = gl.allocate_shared_memory(
        DTYPE, [NUM_BUFFERS, BLOCK_M, BLOCK_K], A_LAYOUT
    )
    b_bufs = gl.allocate_shared_memory(DTYPE, [NUM_BUFFERS] + B_SHAPE, B_LAYOUT)

    pid_m = gl.program_id(0)
    pid_n = gl.program_id(1)
    off_m = pid_m * BLOCK_M
    off_n = pid_n * BLOCK_N

    tma_bars = gl.allocate_shared_memory(
        gl.int64, [NUM_BUFFERS, 1], mbarrier.MBarrierLayout()
    )
    mma_bars = gl.allocate_shared_memory(
        gl.int64, [NUM_BUFFERS, 1], mbarrier.MBarrierLayout()
    )
    for i in gl.static_range(NUM_BUFFERS):
        mbarrier.init(tma_bars.index(i), count=1)
        mbarrier.init(mma_bars.index(i), count=1)

    acc_tmem = allocate_tensor_memory(gl.float32, [BLOCK_M, BLOCK_N], TMEM_LAYOUT)
    idx = 0
    phase = 0
    use_acc = False
    for k in range(0, K, BLOCK_K):
        a = a_bufs.index(idx)
        b = b_bufs.index(idx)
        tma_bar = tma_bars.index(idx)
        mma_bar = mma_bars.index(idx)
        mbarrier.expect(
            tma_bar, a_desc.block_type.nbytes + b_desc.block_type.nbytes
        )
        tma.async_copy_global_to_shared(a_desc, [off_m, k], tma_bar, a)
        tma.async_copy_global_to_shared(
            b_desc, [off_n, k] if TRANS_B else [k, off_n], tma_bar, b
        )
        mbarrier.wait(tma_bar, phase=phase)

        if TRANS_B:
            b = b.permute((1, 0))
        tcgen05_mma(a, b, acc_tmem, use_acc=use_acc)
        tcgen05_commit(mma_bar)
        mbarrier.wait(mma_bar, phase=phase)
        use_acc = True

        idx += 1
        if idx == NUM_BUFFERS:
            idx = 0
            phase ^= 1

    for i in gl.static_range(NUM_BUFFERS):
        mbarrier.invalidate(tma_bars.index(i))
        mbarrier.invalidate(mma_bars.index(i))

    acc = acc_tmem.load(TMEM_REG)
    c_smem = gl.allocate_shared_memory(DTYPE, [BLOCK_M, BLOCK_N], C_LAYOUT)
    c_smem.store(acc.to(DTYPE))
    fence_async_shared()
    tma.async_copy_shared_to_global(c_desc, [off_m, off_n], c_smem)
    tma.store_wait(pendings=0)

# config = {"BLOCK_K": 128, "BLOCK_M": 128, "BLOCK_N": 64, "arch": "sm_100", "dtype": "bf16", "num_buffers": 3, "num_warps": 4, "trans_b": 0}
# arch = sm_100


// ===== COMPILED SASS (sm_100a) =====

	.target	sm_100a

	.elftype	@"ET_EXEC"


//--------------------- .note.nv.tkinfo           --------------------------
	.section	.note.nv.tkinfo,"",@"SHT_NOTE"
	.sectionflags	@"SHF_NOTE_NV_TKINFO"
	.tkinfo
        /*0018*/ 	.word	0x00000081
        /*0030*/ 	.string	""
        /*0030*/ 	.string	"ptxas-blackwell"
        /*0030*/ 	.string	"Cuda compilation tools, release 12.9, V12.9.86"
        /*0030*/ 	.string	"Build cuda_12.9.r12.9/compiler.36037853_0"
        /*0030*/ 	.string	"-v  -suppress-debug-info  -lineinfo  -arch sm_100a "



//--------------------- .note.nv.cuver            --------------------------
	.section	.note.nv.cuver,"",@"SHT_NOTE"
	.sectionflags	@"SHF_NOTE_NV_CUVER"
        /*0018*/ 	.short	0x0001
        /*001a*/ 	.short	0x0064
        /*001c*/ 	.short	0x0001
        /*001e*/ 	.short	0x0000
        /*0020*/ 	.short	0x0001
        /*0022*/ 	.short	0x0000


//--------------------- .nv.info                  --------------------------
	.section	.nv.info,"",@"SHT_CUDA_INFO"
	.align	4


	//----- nvinfo : EIATTR_REGCOUNT
	.align		4
        /*0000*/ 	.byte	0x04, 0x2f
        /*0002*/ 	.short	(.L_4 - .L_3)
	.align		4
.L_3:
        /*0004*/ 	.word	index@(gluon_tcgen05)
        /*0008*/ 	.word	0x00000047


	//----- nvinfo : EIATTR_FRAME_SIZE
	.align		4
.L_4:
        /*000c*/ 	.byte	0x04, 0x11
        /*000e*/ 	.short	(.L_6 - .L_5)
	.align		4
.L_5:
        /*0010*/ 	.word	index@($__internal_2_$__cuda_sm10x_tcgen05_guardrail_trap_unallocated_columns_being_dealloced)
        /*0014*/ 	.word	0x00000000


	//----- nvinfo : EIATTR_FRAME_SIZE
	.align		4
.L_6:
        /*0018*/ 	.byte	0x04, 0x11
        /*001a*/ 	.short	(.L_8 - .L_7)
	.align		4
.L_7:
        /*001c*/ 	.word	index@($__internal_1_$__cuda_sm10x_tcgen05_guardrail_trap_phase_invalid_during_alloc)
        /*0020*/ 	.word	0x00000000


	//----- nvinfo : EIATTR_FRAME_SIZE
	.align		4
.L_8:
        /*0024*/ 	.byte	0x04, 0x11
        /*0026*/ 	.short	(.L_10 - .L_9)
	.align		4
.L_9:
        /*0028*/ 	.word	index@($__internal_0_$__cuda_sm10x_tcgen05_guardrail_trap_col_being_dealloced_not_returned_by_alloc)
        /*002c*/ 	.word	0x00000000


	//----- nvinfo : EIATTR_FRAME_SIZE
	.align		4
.L_10:
        /*0030*/ 	.byte	0x04, 0x11
        /*0032*/ 	.short	(.L_12 - .L_11)
	.align		4
.L_11:
        /*0034*/ 	.word	index@(gluon_tcgen05)
        /*0038*/ 	.word	0x00000000


	//----- nvinfo : EIATTR_MIN_STACK_SIZE
	.align		4
.L_12:
        /*003c*/ 	.byte	0x04, 0x12
        /*003e*/ 	.short	(.L_14 - .L_13)
	.align		4
.L_13:
        /*0040*/ 	.word	index@(gluon_tcgen05)
        /*0044*/ 	.word	0x00000000
.L_14:


//--------------------- .nv.info.gluon_tcgen05    --------------------------
	.section	.nv.info.gluon_tcgen05,"",@"SHT_CUDA_INFO"
	.sectionflags	@""
	.align	4


	//----- nvinfo : EIATTR_CUDA_API_VERSION
	.align		4
        /*0000*/ 	.byte	0x04, 0x37
        /*0002*/ 	.short	(.L_16 - .L_15)
.L_15:
        /*0004*/ 	.word	0x00000081


	//----- nvinfo : EIATTR_KPARAM_INFO
	.align		4
.L_16:
        /*0008*/ 	.byte	0x04, 0x17
        /*000a*/ 	.short	(.L_18 - .L_17)
.L_17:
        /*000c*/ 	.word	0x00000000
        /*0010*/ 	.short	0x000a
        /*0012*/ 	.short	0x0048
        /*0014*/ 	.byte	0x00, 0xf4, 0x21, 0x00


	//----- nvinfo : EIATTR_KPARAM_INFO
	.align		4
.L_18:
        /*0018*/ 	.byte	0x04, 0x17
        /*001a*/ 	.short	(.L_20 - .L_19)
.L_19:
        /*001c*/ 	.word	0x00000000
        /*0020*/ 	.short	0x0009
        /*0022*/ 	.short	0x0040
        /*0024*/ 	.byte	0x00, 0xf4, 0x21, 0x00


	//----- nvinfo : EIATTR_KPARAM_INFO
	.align		4
.L_20:
        /*0028*/ 	.byte	0x04, 0x17
        /*002a*/ 	.short	(.L_22 - .L_21)
.L_21:
        /*002c*/ 	.word	0x00000000
        /*0030*/ 	.short	0x0008
        /*0032*/ 	.short	0x0038
        /*0034*/ 	.byte	0x00, 0xf0, 0x21, 0x00


	//----- nvinfo : EIATTR_KPARAM_INFO
	.align		4
.L_22:
        /*0038*/ 	.byte	0x04, 0x17
        /*003a*/ 	.short	(.L_24 - .L_23)
.L_23:
        /*003c*/ 	.word	0x00000000
        /*0040*/ 	.short	0x0007
        /*0042*/ 	.short	0x0030
        /*0044*/ 	.byte	0x00, 0xf0, 0x21, 0x00


	//----- nvinfo : EIATTR_KPARAM_INFO
	.align		4
.L_24:
        /*0048*/ 	.byte	0x04, 0x17
        /*004a*/ 	.short	(.L_26 - .L_25)
.L_25:
        /*004c*/ 	.word	0x00000000
        /*0050*/ 	.short	0x0006
        /*0052*/ 	.short	0x0028
        /*0054*/ 	.byte	0x00, 0xf0, 0x21, 0x00


	//----- nvinfo : EIATTR_KPARAM_INFO
	.align		4
.L_26:
        /*0058*/ 	.byte	0x04, 0x17
        /*005a*/ 	.short	(.L_28 - .L_27)
.L_27:
        /*005c*/ 	.word	0x00000000
        /*0060*/ 	.short	0x0005
        /*0062*/ 	.short	0x0020
        /*0064*/ 	.byte	0x00, 0xf0, 0x11, 0x00


	//----- nvinfo : EIATTR_KPARAM_INFO
	.align		4
.L_28:
        /*0068*/ 	.byte	0x04, 0x17
        /*006a*/ 	.short	(.L_30 - .L_29)
.L_29:
        /*006c*/ 	.word	0x00000000
        /*0070*/ 	.short	0x0004
        /*0072*/ 	.short	0x001c
        /*0074*/ 	.byte	0x00, 0xf0, 0x11, 0x00


	//----- nvinfo : EIATTR_KPARAM_INFO
	.align		4
.L_30:
        /*0078*/ 	.byte	0x04, 0x17
        /*007a*/ 	.short	(.L_32 - .L_31)
.L_31:
        /*007c*/ 	.word	0x00000000
        /*0080*/ 	.short	0x0003
        /*0082*/ 	.short	0x0018
        /*0084*/ 	.byte	0x00, 0xf0, 0x11, 0x00


	//----- nvinfo : EIATTR_KPARAM_INFO
	.align		4
.L_32:
        /*0088*/ 	.byte	0x04, 0x17
        /*008a*/ 	.short	(.L_34 - .L_33)
.L_33:
        /*008c*/ 	.word	0x00000000
        /*0090*/ 	.short	0x0002
        /*0092*/ 	.short	0x0010
        /*0094*/ 	.byte	0x00, 0xf4, 0x21, 0x00


	//----- nvinfo : EIATTR_KPARAM_INFO
	.align		4
.L_34:
        /*0098*/ 	.byte	0x04, 0x17
        /*009a*/ 	.short	(.L_36 - .L_35)
.L_35:
        /*009c*/ 	.word	0x00000000
        /*00a0*/ 	.short	0x0001
        /*00a2*/ 	.short	0x0008
        /*00a4*/ 	.byte	0x00, 0xf4, 0x21, 0x00


	//----- nvinfo : EIATTR_KPARAM_INFO
	.align		4
.L_36:
        /*00a8*/ 	.byte	0x04, 0x17
        /*00aa*/ 	.short	(.L_38 - .L_37)
.L_37:
        /*00ac*/ 	.word	0x00000000
        /*00b0*/ 	.short	0x0000
        /*00b2*/ 	.short	0x0000
        /*00b4*/ 	.byte	0x00, 0xf4, 0x21, 0x00


	//----- nvinfo : EIATTR_AT_ENTRY_FRAGMENTS
	.align		4
.L_38:
        /*00b8*/ 	.byte	0x04, 0x4f
        /*00ba*/ 	.short	(.L_40 - .L_39)


	//   ....[0]....
.L_39:
        /*00bc*/ 	.word	0x00000004


	//----- nvinfo : EIATTR_RESERVED_SMEM_USED
	.align		4
.L_40:
        /*00c0*/ 	.byte	0x01, 0x41
	.zero		2


	//----- nvinfo : EIATTR_SPARSE_MMA_MASK
	.align		4
        /*00c4*/ 	.byte	0x03, 0x50
        /*00c6*/ 	.short	0x0000


	//----- nvinfo : EIATTR_TCGEN05_1CTA_USED
	.align		4
        /*00c8*/ 	.byte	0x01, 0x51
	.zero		2


	//----- nvinfo : EIATTR_MAXREG_COUNT
	.align		4
        /*00cc*/ 	.byte	0x03, 0x1b
        /*00ce*/ 	.short	0x00ff


	//----- nvinfo : EIATTR_NUM_BARRIERS
	.align		4
        /*00d0*/ 	.byte	0x02, 0x4c
        /*00d2*/ 	.byte	0x01
	.zero		1


	//----- nvinfo : EIATTR_INT_WARP_WIDE_INSTR_OFFSETS
	.align		4
        /*00d4*/ 	.byte	0x04, 0x31
        /*00d6*/ 	.short	(.L_42 - .L_41)


	//   ....[0]....
.L_41:
        /*00d8*/ 	.word	0x00001720


	//   ....[1]....
        /*00dc*/ 	.word	0x00001740


	//   ....[2]....
        /*00e0*/ 	.word	0x000017c0


	//   ....[3]....
        /*00e4*/ 	.word	0x00001ac0


	//   ....[4]....
        /*00e8*/ 	.word	0x00001b10


	//   ....[5]....
        /*00ec*/ 	.word	0x00001b20


	//   ....[6]....
        /*00f0*/ 	.word	0x00001b30


	//   ....[7]....
        /*00f4*/ 	.word	0x00001f40


	//   ....[8]....
        /*00f8*/ 	.word	0x00001f50


	//   ....[9]....
        /*00fc*/ 	.word	0x000020d0


	//   ....[10]....
        /*0100*/ 	.word	0x00002130


	//   ....[11]....
        /*0104*/ 	.word	0x00002140


	//   ....[12]....
        /*0108*/ 	.word	0x00002170


	//   ....[13]....
        /*010c*/ 	.word	0x00002620


	//   ....[14]....
        /*0110*/ 	.word	0x00002630


	//   ....[15]....
        /*0114*/ 	.word	0x00002920


	//   ....[16]....
        /*0118*/ 	.word	0x00002930


	//   ....[17]....
        /*011c*/ 	.word	0x00002e20


	//   ....[18]....
        /*0120*/ 	.word	0x00002e70


	//----- nvinfo : EIATTR_COOP_GROUP_MASK_REGIDS
	.align		4
.L_42:
        /*0124*/ 	.byte	0x04, 0x29
        /*0126*/ 	.short	(.L_44 - .L_43)


	//   ....[0]....
.L_43:
        /*0128*/ 	.word	0xffffffff


	//   ....[1]....
        /*012c*/ 	.word	0xffffffff


	//   ....[2]....
        /*0130*/ 	.word	0xffffffff


	//   ....[3]....
        /*0134*/ 	.word	0xffffffff


	//   ....[4]....
        /*0138*/ 	.word	0xffffffff


	//   ....[5]....
        /*013c*/ 	.word	0xffffffff


	//   ....[6]....
        /*0140*/ 	.word	0xffffffff


	//   ....[7]....
        /*0144*/ 	.word	0xffffffff


	//   ....[8]....
        /*0148*/ 	.word	0xffffffff


	//   ....[9]....
        /*014c*/ 	.word	0xffffffff


	//----- nvinfo : EIATTR_COOP_GROUP_INSTR_OFFSETS
	.align		4
.L_44:
        /*0150*/ 	.byte	0x04, 0x28
        /*0152*/ 	.short	(.L_46 - .L_45)


	//   ....[0]....
.L_45:
        /*0154*/ 	.word	0x00000050


	//   ....[1]....
        /*0158*/ 	.word	0x00000310


	//   ....[2]....
        /*015c*/ 	.word	0x00000500


	//   ....[3]....
        /*0160*/ 	.word	0x000009c0


	//   ....[4]....
        /*0164*/ 	.word	0x00000b00


	//   ....[5]....
        /*0168*/ 	.word	0x00000fb0


	//   ....[6]....
        /*016c*/ 	.word	0x000010f0


	//   ....[7]....
        /*0170*/ 	.word	0x000015e0


	//   ....[8]....
        /*0174*/ 	.word	0x00002cb0


	//   ....[9]....
        /*0178*/ 	.word	0x00002f20


	//----- nvinfo : EIATTR_VRC_CTA_INIT_COUNT
	.align		4
.L_46:
        /*017c*/ 	.byte	0x02, 0x4a
        /*017e*/ 	.byte	0x80
	.zero		1


	//----- nvinfo : EIATTR_MBARRIER_INSTR_OFFSETS
	.align		4
        /*0180*/ 	.byte	0x04, 0x39
        /*0182*/ 	.short	(.L_48 - .L_47)


	//   ....[0]....
.L_47:
        /*0184*/ 	.word	0x000017e0
        /*0188*/ 	.word	0x000000ff
        /*018c*/ 	.word	0x00024000
        /*0190*/ 	.short	0x0100
        /*0192*/ 	.byte	0x08
	.zero		1


	//   ....[1]....
        /*0194*/ 	.word	0x000017f0
        /*0198*/ 	.word	0x000000ff
        /*019c*/ 	.word	0x00024020
        /*01a0*/ 	.short	0x0100
        /*01a2*/ 	.byte	0x08
	.zero		1


	//   ....[2]....
        /*01a4*/ 	.word	0x000018a0
        /*01a8*/ 	.word	0x000000ff
        /*01ac*/ 	.word	0x00024008
        /*01b0*/ 	.short	0x0100
        /*01b2*/ 	.byte	0x08
	.zero		1


	//   ....[3]....
        /*01b4*/ 	.word	0x000018b0
        /*01b8*/ 	.word	0x000000ff
        /*01bc*/ 	.word	0x00024028
        /*01c0*/ 	.short	0x0100
        /*01c2*/ 	.byte	0x08
	.zero		1


	//   ....[4]....
        /*01c4*/ 	.word	0x000019c0
        /*01c8*/ 	.word	0x000000ff
        /*01cc*/ 	.word	0x00024010
        /*01d0*/ 	.short	0x0100
        /*01d2*/ 	.byte	0x08
	.zero		1


	//   ....[5]....
        /*01d4*/ 	.word	0x000019d0
        /*01d8*/ 	.word	0x000000ff
        /*01dc*/ 	.word	0x00024030
        /*01e0*/ 	.short	0x0100
        /*01e2*/ 	.byte	0x08
	.zero		1


	//   ....[6]....
        /*01e4*/ 	.word	0x00001bc0
        /*01e8*/ 	.word	0x000000ff
        /*01ec*/ 	.word	0x00024000
        /*01f0*/ 	.short	0x010a
        /*01f2*/ 	.byte	0x08
	.zero		1


	//   ....[7]....
        /*01f4*/ 	.word	0x00001fa0
        /*01f8*/ 	.word	0x000000ff
        /*01fc*/ 	.word	0x00024020
        /*0200*/ 	.short	0x010a
        /*0202*/ 	.byte	0x08
	.zero		1


	//   ....[8]....
        /*0204*/ 	.word	0x000021e0
        /*0208*/ 	.word	0x000000ff
        /*020c*/ 	.word	0x00024000
        /*0210*/ 	.short	0x010a
        /*0212*/ 	.byte	0x23
	.zero		1


	//   ....[9]....
        /*0214*/ 	.word	0x00002670
        /*0218*/ 	.word	0x000000ff
        /*021c*/ 	.word	0x00024020
        /*0220*/ 	.short	0x010a
        /*0222*/ 	.byte	0x23
	.zero		1


	//   ....[10]....
        /*0224*/ 	.word	0x00002740
        /*0228*/ 	.word	0x000000ff
        /*022c*/ 	.word	0x00024000
        /*0230*/ 	.short	0x0108
        /*0232*/ 	.byte	0x08
	.zero		1


	//   ....[11]....
        /*0234*/ 	.word	0x00002750
        /*0238*/ 	.word	0x000000ff
        /*023c*/ 	.word	0x00024020
        /*0240*/ 	.short	0x0108
        /*0242*/ 	.byte	0x08
	.zero		1


	//   ....[12]....
        /*0244*/ 	.word	0x000027a0
        /*0248*/ 	.word	0x000000ff
        /*024c*/ 	.word	0x00024008
        /*0250*/ 	.short	0x0108
        /*0252*/ 	.byte	0x08
	.zero		1


	//   ....[13]....
        /*0254*/ 	.word	0x000027b0
        /*0258*/ 	.word	0x000000ff
        /*025c*/ 	.word	0x00024028
        /*0260*/ 	.short	0x0108
        /*0262*/ 	.byte	0x08
	.zero		1


	//   ....[14]....
        /*0264*/ 	.word	0x00002800
        /*0268*/ 	.word	0x000000ff
        /*026c*/ 	.word	0x00024010
        /*0270*/ 	.short	0x0108
        /*0272*/ 	.byte	0x08
	.zero		1


	//   ....[15]....
        /*0274*/ 	.word	0x00002810
        /*0278*/ 	.word	0x000000ff
        /*027c*/ 	.word	0x00024030
        /*0280*/ 	.short	0x0108
        /*0282*/ 	.byte	0x08
	.zero		1


	//   ....[16]....
        /*0284*/ 	.word	0x00002f40
        /*0288*/ 	.word	0x000000ff
        /*028c*/ 	.word	0x00024000
        /*0290*/ 	.short	0x010a
        /*0292*/ 	.byte	0x08
	.zero		1


	//   ....[17]....
        /*0294*/ 	.word	0x00002f70
        /*0298*/ 	.word	0x000000ff
        /*029c*/ 	.word	0x00024020
        /*02a0*/ 	.short	0x010a
        /*02a2*/ 	.byte	0x08
	.zero		1


	//   ....[18]....
        /*02a4*/ 	.word	0x00002fa0
        /*02a8*/ 	.word	0x000000ff
        /*02ac*/ 	.word	0x00024000
        /*02b0*/ 	.short	0x010a
        /*02b2*/ 	.byte	0x23
	.zero		1


	//   ....[19]....
        /*02b4*/ 	.word	0x00002fd0
        /*02b8*/ 	.word	0x000000ff
        /*02bc*/ 	.word	0x00024020
        /*02c0*/ 	.short	0x010a
        /*02c2*/ 	.byte	0x23
	.zero		1


	//----- nvinfo : EIATTR_NUM_MBARRIERS
	.align		4
.L_48:
        /*02c4*/ 	.byte	0x03, 0x38
        /*02c6*/ 	.short	0x0006


	//----- nvinfo : EIATTR_EXIT_INSTR_OFFSETS
	.align		4
        /*02c8*/ 	.byte	0x04, 0x1c
        /*02ca*/ 	.short	(.L_50 - .L_49)


	//   ....[0]....
.L_49:
        /*02cc*/ 	.word	0x00002f30


	//----- nvinfo : EIATTR_REQNTID
	.align		4
.L_50:
        /*02d0*/ 	.byte	0x04, 0x10
        /*02d2*/ 	.short	(.L_52 - .L_51)
.L_51:
        /*02d4*/ 	.word	0x00000080
        /*02d8*/ 	.word	0x00000001
        /*02dc*/ 	.word	0x00000001


	//----- nvinfo : EIATTR_CRS_STACK_SIZE
	.align		4
.L_52:
        /*02e0*/ 	.byte	0x04, 0x1e
        /*02e2*/ 	.short	(.L_54 - .L_53)
.L_53:
        /*02e4*/ 	.word	0x00000000


	//----- nvinfo : EIATTR_CBANK_PARAM_SIZE
	.align		4
.L_54:
        /*02e8*/ 	.byte	0x03, 0x19
        /*02ea*/ 	.short	0x0050


	//----- nvinfo : EIATTR_PARAM_CBANK
	.align		4
        /*02ec*/ 	.byte	0x04, 0x0a
        /*02ee*/ 	.short	(.L_56 - .L_55)
	.align		4
.L_55:
        /*02f0*/ 	.word	index@(.nv.constant0.gluon_tcgen05)
        /*02f4*/ 	.short	0x0380
        /*02f6*/ 	.short	0x0050


	//----- nvinfo : EIATTR_SW_WAR
	.align		4
.L_56:
        /*02f8*/ 	.byte	0x04, 0x36
        /*02fa*/ 	.short	(.L_58 - .L_57)
.L_57:
        /*02fc*/ 	.word	0x00000008
.L_58:


//--------------------- .nv.compat                --------------------------
	.section	.nv.compat,"",@"SHT_CUDA_COMPAT_INFO"
	.align	4
        /*0000*/ 	.byte	0x02, 0x02, 0x02, 0x00, 0x02, 0x05, 0x05, 0x00, 0x02, 0x03, 0x03, 0x00, 0x02, 0x06, 0x01, 0x00


//--------------------- .nv.callgraph             --------------------------
	.section	.nv.callgraph,"",@"SHT_CUDA_CALLGRAPH"
	.align	4
	.sectionentsize	8
	.align		4
        /*0000*/ 	.word	0x00000000
	.align		4
        /*0004*/ 	.word	0xffffffff
	.align		4
        /*0008*/ 	.word	0x00000000
	.align		4
        /*000c*/ 	.word	0xfffffffe
	.align		4
        /*0010*/ 	.word	0x00000000
	.align		4
        /*0014*/ 	.word	0xfffffffd
	.align		4
        /*0018*/ 	.word	0x00000000
	.align		4
        /*001c*/ 	.word	0xfffffffc


//--------------------- .text.gluon_tcgen05       --------------------------
	.section	.text.gluon_tcgen05,"ax",@progbits
	.align	128
        .global         gluon_tcgen05
        .type           gluon_tcgen05,@function
        .size           gluon_tcgen05,(.L_x_81 - gluon_tcgen05)
        .other          gluon_tcgen05,@"STO_CUDA_ENTRY STV_DEFAULT"
gluon_tcgen05:
.text.gluon_tcgen05:
[----:B------:R-:W1:Y:S01]  /*0000*/  LDC R1, c[0x0][0x37c] ;  /* 0x0000df00ff017b82 */ /* 0x000e620000000800 */
[----:B------:R-:W2:Y:S02]  /*0010*/  S2R R0, SR_TID.X ;  /* 0x0000000000007919 */ /* 0x000ea40000002100 */
[----:B--2---:R-:W-:-:S13]  /*0020*/  ISETP.GE.U32.AND P2, PT, R0, 0x20, PT ;  /* 0x000000200000780c */ /* 0x004fda0003f46070 */
[----:B------:R-:W-:Y:S05]  /*0030*/  @P2 BRA `(.L_x_0) ;  /* 0x0000000000b82947 */ /* 0x000fea0003800000 */
[----:B------:R-:W2:Y:S01]  /*0040*/  S2UR UR6, SR_CgaCtaId ;  /* 0x00000000000679c3 */ /* 0x000ea20000008800 */
[----:B------:R-:W-:Y:S01]  /*0050*/  NOP ;  /* 0x0000000000007918 */ /* 0x000fe20000000000 */
[----:B------:R-:W-:Y:S02]  /*0060*/  UMOV UR4, 0x40 ;  /* 0x0000004000047882 */ /* 0x000fe40000000000 */
[----:B--2---:R-:W-:-:S09]  /*0070*/  ULEA UR4, UR6, UR4, 0x18 ;  /* 0x0000000406047291 */ /* 0x004fd2000f8ec0ff */
[----:B------:R-:W2:Y:S01]  /*0080*/  LDS.U8 R2, [UR4] ;  /* 0x00000004ff027984 */ /* 0x000ea20008000000 */
[----:B------:R-:W-:Y:S02]  /*0090*/  UMOV UR4, 0x400 ;  /* 0x0000040000047882 */ /* 0x000fe40000000000 */
[----:B------:R-:W-:Y:S01]  /*00a0*/  ULEA UR4, UR6, UR4, 0x18 ;  /* 0x0000000406047291 */ /* 0x000fe2000f8ec0ff */
[----:B--2---:R-:W-:-:S13]  /*00b0*/  ISETP.NE.AND P0, PT, R2, RZ, PT ;  /* 0x000000ff0200720c */ /* 0x004fda0003f05270 */
[----:B------:R-:W-:Y:S05]  /*00c0*/  @P0 BRA `(.L_x_1) ;  /* 0x00000000007c0947 */ /* 0x000fea0003800000 */
[----:B------:R-:W-:-:S13]  /*00d0*/  ELECT P0, URZ, PT ;  /* 0x0000000000ff782f */ /* 0x000fda0003800000 */
[----:B------:R-:W-:Y:S05]  /*00e0*/  @!P0 BRA `(.L_x_2) ;  /* 0x0000000000848947 */ /* 0x000fea0003800000 */
[----:B------:R-:W-:Y:S01]  /*00f0*/  UMOV UR5, 0x2 ;  /* 0x0000000200057882 */ /* 0x000fe20000000000 */
[----:B------:R-:W-:Y:S02]  /*0100*/  IMAD.MOV.U32 R5, RZ, RZ, 0x1 ;  /* 0x00000001ff057424 */ /* 0x000fe400078e00ff */
[----:B------:R-:W-:Y:S02]  /*0110*/  IMAD.MOV.U32 R3, RZ, RZ, 0x3 ;  /* 0x00000003ff037424 */ /* 0x000fe400078e00ff */
[----:B------:R-:W-:Y:S04]  /*0120*/  DEPBAR.LE SB2, 0x36 ;  /* 0x0000ad800000791a */ /* 0x000fe80000000000 */
[----:B------:R-:W2:Y:S02]  /*0130*/  UTCATOMSWS.FIND_AND_SET.ALIGN UP0, UR5, UR5 ;  /* 0x00000005000575e3 */ /* 0x000ea40008000800 */
[----:B--2---:R-:W-:-:S04]  /*0140*/  PLOP3.LUT P0, PT, PT, PT, UP0, 0x80, 0x8 ;  /* 0x000000000008781c */ /* 0x004fc80003f0f008 */
[----:B------:R-:W-:-:S04]  /*0150*/  SEL R2, RZ, 0xffffffff, !P0 ;  /* 0xffffffffff027807 */ /* 0x000fc80004000000 */
[----:B------:R-:W-:Y:S01]  /*0160*/  ISETP.NE.AND P0, PT, R2, RZ, PT ;  /* 0x000000ff0200720c */ /* 0x000fe20003f05270 */
[----:B------:R-:W-:-:S12]  /*0170*/  IMAD.U32 R2, RZ, RZ, UR5 ;  /* 0x00000005ff027e24 */ /* 0x000fd8000f8e00ff */
[----:B------:R-:W-:Y:S05]  /*0180*/  @P0 BRA `(.L_x_3) ;  /* 0x0000000000240947 */ /* 0x000fea0003800000 */
.L_x_4:
[----:B------:R-:W-:Y:S05]  /*0190*/  NANOSLEEP 0x64 ;  /* 0x000000640000795d */ /* 0x000fea0003800000 */
[----:B------:R-:W-:-:S05]  /*01a0*/  UMOV UR5, 0x2 ;  /* 0x0000000200057882 */ /* 0x000fca0000000000 */
[----:B------:R-:W-:Y:S04]  /*01b0*/  DEPBAR.LE SB2, 0x36 ;  /* 0x0000ad800000791a */ /* 0x000fe80000000000 */
[----:B------:R-:W2:Y:S02]  /*01c0*/  UTCATOMSWS.FIND_AND_SET.ALIGN UP0, UR5, UR5 ;  /* 0x00000005000575e3 */ /* 0x000ea40008000800 */
[----:B--2---:R-:W-:-:S04]  /*01d0*/  PLOP3.LUT P0, PT, PT, PT, UP0, 0x80, 0x8 ;  /* 0x000000000008781c */ /* 0x004fc80003f0f008 */
[----:B------:R-:W-:-:S04]  /*01e0*/  SEL R2, RZ, 0xffffffff, !P0 ;  /* 0xffffffffff027807 */ /* 0x000fc80004000000 */
[----:B------:R-:W-:Y:S01]  /*01f0*/  ISETP.NE.AND P0, PT, R2, RZ, PT ;  /* 0x000000ff0200720c */ /* 0x000fe20003f05270 */
[----:B------:R-:W-:-:S12]  /*0200*/  IMAD.U32 R2, RZ, RZ, UR5 ;  /* 0x00000005ff027e24 */ /* 0x000fd8000f8e00ff */
[----:B------:R-:W-:Y:S05]  /*0210*/  @!P0 BRA `(.L_x_4) ;  /* 0xfffffffc00dc8947 */ /* 0x000fea000383ffff */
.L_x_3:
[C---:B------:R-:W-:Y:S01]  /*0220*/  VIADD R4, R2.reuse, 0x10 ;  /* 0x0000001002047836 */ /* 0x040fe20000000000 */
[----:B------:R-:W-:Y:S01]  /*0230*/  UMOV UR5, 0x50 ;  /* 0x0000005000057882 */ /* 0x000fe20000000000 */
[----:B------:R-:W-:Y:S01]  /*0240*/  SHF.L.U32 R3, R3, R2, RZ ;  /* 0x0000000203037219 */ /* 0x000fe200000006ff */
[----:B------:R-:W-:Y:S01]  /*0250*/  ULEA UR5, UR6, UR5, 0x18 ;  /* 0x0000000506057291 */ /* 0x000fe2000f8ec0ff */
[----:B------:R-:W-:Y:S01]  /*0260*/  IMAD.SHL.U32 R2, R2, 0x20, RZ ;  /* 0x0000002002027824 */ /* 0x000fe200078e00ff */
[----:B------:R-:W-:-:S04]  /*0270*/  SHF.L.U32 R4, R5, R4, RZ ;  /* 0x0000000405047219 */ /* 0x000fc800000006ff */
[----:B------:R-:W-:-:S05]  /*0280*/  LOP3.LUT R3, R4, R3, RZ, 0xfc, !PT ;  /* 0x0000000304037212 */ /* 0x000fca00078efcff */
[----:B------:R2:W-:Y:S04]  /*0290*/  ATOMS.OR RZ, [UR5], R3 ;  /* 0x00000003ffff798c */ /* 0x0005e8000b000005 */
[----:B------:R2:W-:Y:S01]  /*02a0*/  STS [UR4], R2 ;  /* 0x00000002ff007988 */ /* 0x0005e20008000804 */
[----:B------:R-:W-:Y:S05]  /*02b0*/  BRA `(.L_x_2) ;  /* 0x0000000000107947 */ /* 0x000fea0003800000 */
.L_x_1:
[----:B------:R-:W-:Y:S01]  /*02c0*/  IMAD.MOV.U32 R3, RZ, RZ, -0x1 ;  /* 0xffffffffff037424 */ /* 0x000fe200078e00ff */
[----:B------:R-:W-:-:S04]  /*02d0*/  MOV R2, 0x300 ;  /* 0x0000030000027802 */ /* 0x000fc80000000f00 */
[----:B------:R2:W-:Y:S03]  /*02e0*/  STS [UR4], R3 ;  /* 0x00000003ff007988 */ /* 0x0005e60008000804 */
[----:B-12---:R-:W-:Y:S05]  /*02f0*/  CALL.REL.NOINC `($__internal_1_$__cuda_sm10x_tcgen05_guardrail_trap_phase_invalid_during_alloc) ;  /* 0x0000002c004c7944 */ /* 0x006fea0003c00000 */
.L_x_2:
[----:B------:R-:W-:Y:S05]  /*0300*/  WARPSYNC.ALL ;  /* 0x0000000000007948 */ /* 0x000fea0003800000 */
[----:B------:R-:W-:Y:S01]  /*0310*/  NOP ;  /* 0x0000000000007918 */ /* 0x000fe20000000000 */
.L_x_0:
[----:B------:R-:W3:Y:S08]  /*0320*/  S2UR UR4, SR_CgaCtaId ;  /* 0x00000000000479c3 */ /* 0x000ef00000008800 */
[----:B------:R-:W-:Y:S01]  /*0330*/  BAR.SYNC.DEFER_BLOCKING 0x0 ;  /* 0x0000000000007b1d */ /* 0x000fe20000010000 */
[----:B------:R-:W-:-:S05]  /*0340*/  LOP3.LUT R68, R0, 0x7f, RZ, 0xc0, !PT ;  /* 0x0000007f00447812 */ /* 0x000fca00078ec0ff */
[----:B------:R-:W-:Y:S02]  /*0350*/  UMOV UR8, 0x400 ;  /* 0x0000040000087882 */ /* 0x000fe40000000000 */
[----:B--2---:R-:W2:Y:S08]  /*0360*/  LDC R3, c[0x0][0x398] ;  /* 0x0000e600ff037b82 */ /* 0x004eb00000000800 */
[----:B------:R-:W4:Y:S01]  /*0370*/  LDC R12, c[0x0][0x3a0] ;  /* 0x0000e800ff0c7b82 */ /* 0x000f220000000800 */
[----:B---3--:R-:W-:-:S07]  /*0380*/  ULEA UR8, UR4, UR8, 0x18 ;  /* 0x0000000804087291 */ /* 0x008fce000f8ec0ff */
[----:B------:R-:W3:Y:S02]  /*0390*/  S2UR UR16, SR_CTAID.Y ;  /* 0x00000000001079c3 */ /* 0x000ee40000002600 */
[----:B------:R-:W5:Y:S06]  /*03a0*/  LDS R4, [UR8] ;  /* 0x00000008ff047984 */ /* 0x000f6c0008000800 */
[----:B------:R-:W-:Y:S06]  /*03b0*/  BAR.SYNC.DEFER_BLOCKING 0x0 ;  /* 0x0000000000007b1d */ /* 0x000fec0000010000 */
[----:B------:R-:W-:Y:S05]  /*03c0*/  @P2 BRA `(.L_x_5) ;  /* 0x0000000000182947 */ /* 0x000fea0003800000 */
[----:B------:R-:W-:Y:S01]  /*03d0*/  ELECT P0, URZ, PT ;  /* 0x0000000000ff782f */ /* 0x000fe20003800000 */
[----:B------:R-:W-:Y:S01]  /*03e0*/  IMAD.MOV.U32 R2, RZ, RZ, 0x1 ;  /* 0x00000001ff027424 */ /* 0x000fe200078e00ff */
[----:B------:R-:W-:Y:S01]  /*03f0*/  UMOV UR5, 0x40 ;  /* 0x0000004000057882 */ /* 0x000fe20000000000 */
[----:B------:R-:W-:Y:S01]  /*0400*/  UVIRTCOUNT.DEALLOC.SMPOOL 0x80 ;  /* 0x000000800000784c */ /* 0x000fe20000000000 */
[----:B------:R-:W-:-:S09]  /*0410*/  ULEA UR5, UR4, UR5, 0x18 ;  /* 0x0000000504057291 */ /* 0x000fd2000f8ec0ff */
[----:B------:R5:W-:Y:S03]  /*0420*/  @P0 STS.U8 [UR5], R2 ;  /* 0x00000002ff000988 */ /* 0x000be60008000005 */
.L_x_5:
[----:B------:R-:W5:Y:S01]  /*0430*/  S2UR UR4, SR_CTAID.Z ;  /* 0x00000000000479c3 */ /* 0x000f620000002700 */
[----:B------:R-:W4:Y:S01]  /*0440*/  LDCU UR5, c[0x0][0x370] ;  /* 0x00006e00ff0577ac */ /* 0x000f220008000800 */
[C---:B------:R-:W-:Y:S01]  /*0450*/  ISETP.GE.U32.AND P0, PT, R68.reuse, 0x20, PT ;  /* 0x000000204400780c */ /* 0x040fe20003f06070 */
[----:B--2--5:R-:W-:Y:S01]  /*0460*/  VIADD R2, R3, 0xffffffff ;  /* 0xffffffff03027836 */ /* 0x024fe20000000000 */
[C---:B------:R-:W-:Y:S01]  /*0470*/  ISETP.NE.U32.AND P3, PT, R68.reuse, RZ, PT ;  /* 0x000000ff4400720c */ /* 0x040fe20003f65070 */
[----:B------:R-:W2:Y:S01]  /*0480*/  LDCU UR6, c[0x0][0x374] ;  /* 0x00006e80ff0677ac */ /* 0x000ea20008000800 */
[----:B------:R-:W-:Y:S01]  /*0490*/  LEA R13, R68, UR8, 0x2 ;  /* 0x00000008440d7c11 */ /* 0x000fe2000f8e10ff */
[----:B----4-:R-:W-:Y:S01]  /*04a0*/  VIADD R10, R12, 0xffffffff ;  /* 0xffffffff0c0a7836 */ /* 0x010fe20000000000 */
[----:B------:R-:W4:Y:S01]  /*04b0*/  S2UR UR13, SR_CTAID.X ;  /* 0x00000000000d79c3 */ /* 0x000f220000002500 */
[----:B------:R-:W5:Y:S01]  /*04c0*/  LDCU.64 UR14, c[0x0][0x3c0] ;  /* 0x00007800ff0e77ac */ /* 0x000f620008000a00 */
[----:B------:R-:W-:Y:S01]  /*04d0*/  R2UR UR12, R4 ;  /* 0x00000000040c72ca */ /* 0x000fe200000e0000 */
[----:B------:R-:W-:Y:S04]  /*04e0*/  BSSY.RECONVERGENT B0, `(.L_x_6) ;  /* 0x0000011000007945 */ /* 0x000fe80003800200 */
[----:B------:R3:W-:Y:S01]  /*04f0*/  @!P0 STS [R13], RZ ;  /* 0x000000ff0d008388 */ /* 0x0007e20000000800 */
[----:B------:R-:W-:-:S03]  /*0500*/  NOP ;  /* 0x0000000000007918 */ /* 0x000fc60000000000 */
[----:B------:R3:W-:Y:S02]  /*0510*/  @!P3 STS [UR8+0x24], R2 ;  /* 0x00002402ff00b988 */ /* 0x0007e40008000808 */
[----:B--23--:R-:W-:Y:S02]  /*0520*/  UIMAD UR4, UR4, UR6, UR16 ;  /* 0x00000006040472a4 */ /* 0x00cfe4000f8e0210 */
[----:B------:R2:W-:Y:S02]  /*0530*/  @!P3 STS [UR8+0x20], R10 ;  /* 0x0000200aff00b988 */ /* 0x0005e40008000808 */
[----:B----4-:R-:W-:-:S04]  /*0540*/  UIMAD UR4, UR4, UR5, UR13 ;  /* 0x00000005040472a4 */ /* 0x010fc8000f8e020d */
[----:B------:R-:W-:-:S04]  /*0550*/  UIMAD UR4, UR4, 0x180, URZ ;  /* 0x00000180040478a4 */ /* 0x000fc8000f8e02ff */
[----:B-----5:R-:W-:-:S04]  /*0560*/  UIADD3 UR10, UP0, UPT, UR4, UR14, URZ ;  /* 0x0000000e040a7290 */ /* 0x020fc8000ff1e0ff */
[----:B------:R-:W-:Y:S01]  /*0570*/  ULEA.HI.X.SX32 UR11, UR4, UR15, 0x1, UP0 ;  /* 0x0000000f040b7291 */ /* 0x000fe200080f0eff */
[----:B--2---:R-:W-:Y:S11]  /*0580*/  @P3 BRA `(.L_x_7) ;  /* 0x0000000000183947 */ /* 0x004ff60003800000 */
[----:B------:R-:W2:Y:S01]  /*0590*/  LDS R3, [UR8+0x8] ;  /* 0x00000808ff037984 */ /* 0x000ea20008000800 */
[----:B------:R-:W3:Y:S01]  /*05a0*/  LDC.64 R6, c[0x0][0x380] ;  /* 0x0000e000ff067b82 */ /* 0x000ee20000000a00 */
[----:B------:R-:W-:Y:S02]  /*05b0*/  IMAD.MOV.U32 R4, RZ, RZ, 0x70 ;  /* 0x00000070ff047424 */ /* 0x000fe400078e00ff */
[----:B---3--:R3:W-:Y:S03]  /*05c0*/  STS.64 [UR8], R6 ;  /* 0x00000006ff007988 */ /* 0x0087e60008000a08 */
[----:B--2---:R-:W-:-:S05]  /*05d0*/  LOP3.LUT R3, R3, 0x10, R4, 0xd8, !PT ;  /* 0x0000001003037812 */ /* 0x004fca00078ed804 */
[----:B------:R3:W-:Y:S02]  /*05e0*/  STS [UR8+0x8], R3 ;  /* 0x00000803ff007988 */ /* 0x0007e40008000808 */
.L_x_7:
[----:B------:R-:W-:Y:S05]  /*05f0*/  BSYNC.RECONVERGENT B0 ;  /* 0x0000000000007941 */ /* 0x000fea0003800200 */
.L_x_6:
[----:B------:R-:W-:Y:S04]  /*0600*/  BSSY.RECONVERGENT B0, `(.L_x_8) ;  /* 0x000000a000007945 */ /* 0x000fe80003800200 */
[----:B------:R-:W-:Y:S05]  /*0610*/  @P3 BRA `(.L_x_9) ;  /* 0x0000000000203947 */ /* 0x000fea0003800000 */
[----:B---3--:R-:W2:Y:S01]  /*0620*/  LDS R3, [UR8+0x34] ;  /* 0x00003408ff037984 */ /* 0x008ea20008000800 */
[----:B------:R-:W-:Y:S02]  /*0630*/  IMAD.MOV.U32 R4, RZ, RZ, 0x3f000000 ;  /* 0x3f000000ff047424 */ /* 0x000fe400078e00ff */
[----:B------:R-:W-:Y:S01]  /*0640*/  @!P3 IMAD.MOV.U32 R5, RZ, RZ, 0x7f ;  /* 0x0000007fff05b424 */ /* 0x000fe200078e00ff */
[----:B------:R-:W3:Y:S02]  /*0650*/  @!P3 LDS R6, [UR8+0x38] ;  /* 0x00003808ff06b984 */ /* 0x000ee40008000800 */
[----:B--2---:R-:W-:Y:S02]  /*0660*/  LOP3.LUT R3, R3, 0xff000000, R4, 0xb8, !PT ;  /* 0xff00000003037812 */ /* 0x004fe400078eb804 */
[----:B---3--:R-:W-:-:S03]  /*0670*/  @!P3 LOP3.LUT R4, R6, 0xff, R5, 0xb8, !PT ;  /* 0x000000ff0604b812 */ /* 0x008fc600078eb805 */
[----:B------:R2:W-:Y:S04]  /*0680*/  STS [UR8+0x34], R3 ;  /* 0x00003403ff007988 */ /* 0x0005e80008000808 */
[----:B------:R2:W-:Y:S02]  /*0690*/  @!P3 STS [UR8+0x38], R4 ;  /* 0x00003804ff00b988 */ /* 0x0005e40008000808 */
.L_x_9:
[----:B------:R-:W-:Y:S05]  /*06a0*/  BSYNC.RECONVERGENT B0 ;  /* 0x0000000000007941 */ /* 0x000fea0003800200 */
.L_x_8:
[----:B------:R-:W-:Y:S04]  /*06b0*/  BSSY.RECONVERGENT B0, `(.L_x_10) ;  /* 0x000000e000007945 */ /* 0x000fe80003800200 */
[----:B------:R-:W-:Y:S05]  /*06c0*/  @P3 BRA `(.L_x_11) ;  /* 0x0000000000303947 */ /* 0x000fea0003800000 */
[----:B--2---:R-:W2:Y:S01]  /*06d0*/  LDS R4, [UR8+0x34] ;  /* 0x00003408ff047984 */ /* 0x004ea20008000800 */
[----:B------:R-:W4:Y:S03]  /*06e0*/  LDC.64 R8, c[0x0][0x3a8] ;  /* 0x0000ea00ff087b82 */ /* 0x000f260000000a00 */
[----:B---3--:R-:W3:Y:S01]  /*06f0*/  LDS R3, [UR8+0x1c] ;  /* 0x00001c08ff037984 */ /* 0x008ee20008000800 */
[C---:B----4-:R-:W-:Y:S01]  /*0700*/  SHF.L.U64.HI R6, R8.reuse, 0x1, R9 ;  /* 0x0000000108067819 */ /* 0x050fe20000010209 */
[----:B------:R-:W-:-:S03]  /*0710*/  IMAD.SHL.U32 R5, R8, 0x2, RZ ;  /* 0x0000000208057824 */ /* 0x000fc600078e00ff */
[--C-:B------:R-:W-:Y:S02]  /*0720*/  SHF.R.U32.HI R8, RZ, 0x4, R6.reuse ;  /* 0x00000004ff087819 */ /* 0x100fe40000011606 */
[----:B------:R-:W-:-:S05]  /*0730*/  SHF.R.U64 R5, R5, 0x4, R6 ;  /* 0x0000000405057819 */ /* 0x000fca0000001206 */
[----:B------:R4:W-:Y:S01]  /*0740*/  STS [UR8+0xc], R5 ;  /* 0x00000c05ff007988 */ /* 0x0009e20008000808 */
[----:B--2---:R-:W-:Y:S02]  /*0750*/  LOP3.LUT R4, R4, 0x7, RZ, 0xb8, !PT ;  /* 0x0000000704047812 */ /* 0x004fe400078eb8ff */
[----:B---3--:R-:W-:-:S03]  /*0760*/  LOP3.LUT R3, R3, 0xf, R8, 0xb8, !PT ;  /* 0x0000000f03037812 */ /* 0x008fc600078eb808 */
[----:B------:R4:W-:Y:S04]  /*0770*/  STS [UR8+0x34], R4 ;  /* 0x00003404ff007988 */ /* 0x0009e80008000808 */
[----:B------:R4:W-:Y:S02]  /*0780*/  STS [UR8+0x1c], R3 ;  /* 0x00001c03ff007988 */ /* 0x0009e40008000808 */
.L_x_11:
[----:B------:R-:W-:Y:S05]  /*0790*/  BSYNC.RECONVERGENT B0 ;  /* 0x0000000000007941 */ /* 0x000fea0003800200 */
.L_x_10:
[----:B------:R-:W-:Y:S04]  /*07a0*/  BSSY.RECONVERGENT B1, `(.L_x_12) ;  /* 0x000001a000017945 */ /* 0x000fe80003800200 */
[----:B------:R-:W-:Y:S04]  /*07b0*/  BSSY.RELIABLE B0, `(.L_x_13) ;  /* 0x0000015000007945 */ /* 0x000fe80003800100 */
[----:B------:R-:W-:Y:S05]  /*07c0*/  @P3 BRA `(.L_x_14) ;  /* 0x0000000000203947 */ /* 0x000fea0003800000 */
[----:B--234-:R-:W2:Y:S02]  /*07d0*/  LDS R3, [UR8+0x34] ;  /* 0x00003408ff037984 */ /* 0x01cea40008000800 */
[----:B--2---:R-:W-:-:S05]  /*07e0*/  LOP3.LUT R3, R3, 0x38, RZ, 0xb8, !PT ;  /* 0x0000003803037812 */ /* 0x004fca00078eb8ff */
[----:B------:R2:W-:Y:S01]  /*07f0*/  STS [UR8+0x34], R3 ;  /* 0x00003403ff007988 */ /* 0x0005e20008000808 */
[----:B------:R-:W-:Y:S05]  /*0800*/  @P3 BRA `(.L_x_15) ;  /* 0x0000000000203947 */ /* 0x000fea0003800000 */
[----:B--2---:R-:W2:Y:S01]  /*0810*/  LDS R3, [UR8+0x8] ;  /* 0x00000808ff037984 */ /* 0x004ea20008000800 */
[----:B------:R-:W-:-:S05]  /*0820*/  IMAD.MOV.U32 R4, RZ, RZ, 0x780 ;  /* 0x00000780ff047424 */ /* 0x000fca00078e00ff */
[----:B--2---:R-:W-:-:S05]  /*0830*/  LOP3.LUT R3, R3, 0x500, R4, 0xd8, !PT ;  /* 0x0000050003037812 */ /* 0x004fca00078ed804 */
[----:B------:R5:W-:Y:S02]  /*0840*/  STS [UR8+0x8], R3 ;  /* 0x00000803ff007988 */ /* 0x000be40008000808 */
.L_x_14:
[----:B------:R-:W-:Y:S05]  /*0850*/  @P3 BRA `(.L_x_16) ;  /* 0x0000000000283947 */ /* 0x000fea0003800000 */
[----:B--2345:R-:W2:Y:S02]  /*0860*/  LDS R3, [UR8+0x8] ;  /* 0x00000808ff037984 */ /* 0x03cea40008000800 */
[----:B--2---:R-:W-:-:S05]  /*0870*/  LOP3.LUT R3, R3, 0x1800, RZ, 0xb8, !PT ;  /* 0x0000180003037812 */ /* 0x004fca00078eb8ff */
[----:B------:R3:W-:Y:S02]  /*0880*/  STS [UR8+0x8], R3 ;  /* 0x00000803ff007988 */ /* 0x0007e40008000808 */
.L_x_15:
[----:B------:R-:W-:Y:S05]  /*0890*/  @P3 BREAK.RELIABLE B0 ;  /* 0x0000000000003942 */ /* 0x000fea0003800100 */
[----:B------:R-:W-:Y:S05]  /*08a0*/  @P3 BRA `(.L_x_17) ;  /* 0x0000000000243947 */ /* 0x000fea0003800000 */
[----:B------:R-:W4:Y:S01]  /*08b0*/  LDS R4, [UR8+0x8] ;  /* 0x00000808ff047984 */ /* 0x000f220008000800 */
[----:B--23--:R-:W-:-:S05]  /*08c0*/  IMAD.MOV.U32 R3, RZ, RZ, 0x6000 ;  /* 0x00006000ff037424 */ /* 0x00cfca00078e00ff */
[----:B----4-:R-:W-:-:S04]  /*08d0*/  LOP3.LUT R3, R4, 0x6000, R3, 0xd8, !PT ;  /* 0x0000600004037812 */ /* 0x010fc800078ed803 */
[----:B------:R-:W-:-:S05]  /*08e0*/  LOP3.LUT R3, R3, 0x400000, RZ, 0xb8, !PT ;  /* 0x0040000003037812 */ /* 0x000fca00078eb8ff */
[----:B------:R2:W-:Y:S02]  /*08f0*/  STS [UR8+0x8], R3 ;  /* 0x00000803ff007988 */ /* 0x0005e40008000808 */
.L_x_16:
[----:B------:R-:W-:Y:S05]  /*0900*/  BSYNC.RELIABLE B0 ;  /* 0x0000000000007941 */ /* 0x000fea0003800100 */
.L_x_13:
[----:B--2345:R-:W2:Y:S02]  /*0910*/  @!P3 LDS R3, [UR8+0x8] ;  /* 0x00000808ff03b984 */ /* 0x03cea40008000800 */
[----:B--2---:R-:W-:-:S05]  /*0920*/  @!P3 LOP3.LUT R3, R3, 0x8000, RZ, 0xb8, !PT ;  /* 0x000080000303b812 */ /* 0x004fca00078eb8ff */
[----:B------:R4:W-:Y:S02]  /*0930*/  @!P3 STS [UR8+0x8], R3 ;  /* 0x00000803ff00b988 */ /* 0x0009e40008000808 */
.L_x_17:
[----:B------:R-:W-:Y:S05]  /*0940*/  BSYNC.RECONVERGENT B1 ;  /* 0x0000000000017941 */ /* 0x000fea0003800200 */
.L_x_12:
[----:B------:R-:W-:Y:S05]  /*0950*/  WARPSYNC.ALL ;  /* 0x0000000000007948 */ /* 0x000fea0003800000 */
[----:B------:R-:W-:Y:S01]  /*0960*/  NOP ;  /* 0x0000000000007918 */ /* 0x000fe20000000000 */
[----:B------:R-:W5:Y:S02]  /*0970*/  LDC R6, c[0x0][0x39c] ;  /* 0x0000e700ff067b82 */ /* 0x000f640000000800 */
[----:B-----5:R-:W-:Y:S01]  /*0980*/  VIADD R6, R6, 0xffffffff ;  /* 0xffffffff06067836 */ /* 0x020fe20000000000 */
[----:B------:R-:W-:Y:S06]  /*0990*/  @P0 BRA `(.L_x_18) ;  /* 0x0000000000300947 */ /* 0x000fec0003800000 */
[----:B--234-:R-:W2:Y:S01]  /*09a0*/  S2R R3, SR_LANEID ;  /* 0x0000000000037919 */ /* 0x01cea20000000000 */
[----:B------:R-:W-:Y:S05]  /*09b0*/  WARPSYNC.ALL ;  /* 0x0000000000007948 */ /* 0x000fea0003800000 */
[----:B------:R-:W-:Y:S01]  /*09c0*/  NOP ;  /* 0x0000000000007918 */ /* 0x000fe20000000000 */
[----:B--2---:R-:W-:-:S05]  /*09d0*/  IMAD.SHL.U32 R3, R3, 0x4, RZ ;  /* 0x0000000403037824 */ /* 0x004fca00078e00ff */
[----:B------:R-:W2:Y:S01]  /*09e0*/  LDS R7, [R3+UR8] ;  /* 0x0000000803077984 */ /* 0x000ea20008000800 */
[----:B------:R-:W-:-:S05]  /*09f0*/  IADD3 R4, P1, PT, R3, UR10, RZ ;  /* 0x0000000a03047c10 */ /* 0x000fca000ff3e0ff */
[----:B------:R-:W-:-:S05]  /*0a00*/  IMAD.X R5, RZ, RZ, UR11, P1 ;  /* 0x0000000bff057e24 */ /* 0x000fca00088e06ff */
[----:B--2---:R5:W2:Y:S01]  /*0a10*/  ATOMG.E.EXCH.STRONG.GPU PT, RZ, [R4], R7 ;  /* 0x0000000704ff73a8 */ /* 0x004aa200041ee100 */
[----:B------:R-:W-:-:S04]  /*0a20*/  DEPBAR {5,4,3,2,1,0} ;  /* 0x0000003f0000791a */ /* 0x000fc80000000000 */
[----:B------:R-:W3:Y:S02]  /*0a30*/  CCTL.E.C.LDCU.IV.DEEP [UR10] ;  /* 0x000000000a007540 */ /* 0x000ee40009c08000 */
[----:B---3--:R5:W-:Y:S01]  /*0a40*/  UTMACCTL.IV [UR10] ;  /* 0x000000000a0079b9 */ /* 0x008be20008000000 */
[----:B------:R-:W-:Y:S01]  /*0a50*/  NOP ;  /* 0x0000000000007918 */ /* 0x000fe20000000000 */
.L_x_18:
[----:B------:R-:W-:Y:S05]  /*0a60*/  @P0 BRA `(.L_x_19) ;  /* 0x00000000000c0947 */ /* 0x000fea0003800000 */
[----:B------:R0:W-:Y:S01]  /*0a70*/  UTMACMDFLUSH ;  /* 0x00000000000079b7 */ /* 0x0001e20000000000 */
[----:B------:R-:W-:Y:S05]  /*0a80*/  @P0 BRA `(.L_x_19) ;  /* 0x0000000000040947 */ /* 0x000fea0003800000 */
[----:B------:R-:W-:-:S04]  /*0a90*/  DEPBAR.LE SB0, 0x0 ;  /* 0x000080000000791a */ /* 0x000fc80000000000 */
.L_x_19:
[----:B------:R-:W-:Y:S05]  /*0aa0*/  WARPSYNC.ALL ;  /* 0x0000000000007948 */ /* 0x000fea0003800000 */
[----:B------:R-:W-:Y:S01]  /*0ab0*/  NOP ;  /* 0x0000000000007918 */ /* 0x000fe20000000000 */
[----:B--2---:R-:W-:Y:S06]  /*0ac0*/  BAR.SYNC.DEFER_BLOCKING 0x0 ;  /* 0x0000000000007b1d */ /* 0x004fec0000010000 */
[----:B------:R-:W-:Y:S02]  /*0ad0*/  BSSY.RECONVERGENT B1, `(.L_x_20) ;  /* 0x000000b000017945 */ /* 0x000fe40003800200 */
[----:B------:R-:W-:Y:S06]  /*0ae0*/  BAR.SYNC.DEFER_BLOCKING 0x0 ;  /* 0x0000000000007b1d */ /* 0x000fec0000010000 */
[----:B------:R2:W-:Y:S01]  /*0af0*/  @!P0 STS [R13], RZ ;  /* 0x000000ff0d008388 */ /* 0x0005e20000000800 */
[----:B------:R-:W-:Y:S01]  /*0b00*/  NOP ;  /* 0x0000000000007918 */ /* 0x000fe20000000000 */
[----:B------:R-:W-:Y:S05]  /*0b10*/  @P3 BRA `(.L_x_21) ;  /* 0x0000000000183947 */ /* 0x000fea0003800000 */
[----:B---34-:R-:W3:Y:S01]  /*0b20*/  LDS R3, [UR8+0x8] ;  /* 0x00000808ff037984 */ /* 0x018ee20008000800 */
[----:B------:R-:W4:Y:S01]  /*0b30*/  LDC.64 R8, c[0x0][0x388] ;  /* 0x0000e200ff087b82 */ /* 0x000f220000000a00 */
[----:B-----5:R-:W-:Y:S02]  /*0b40*/  IMAD.MOV.U32 R4, RZ, RZ, 0x70 ;  /* 0x00000070ff047424 */ /* 0x020fe400078e00ff */
[----:B----4-:R4:W-:Y:S03]  /*0b50*/  STS.64 [UR8], R8 ;  /* 0x00000008ff007988 */ /* 0x0109e60008000a08 */
[----:B---3--:R-:W-:-:S05]  /*0b60*/  LOP3.LUT R3, R3, 0x10, R4, 0xd8, !PT ;  /* 0x0000001003037812 */ /* 0x008fca00078ed804 */
[----:B------:R4:W-:Y:S02]  /*0b70*/  STS [UR8+0x8], R3 ;  /* 0x00000803ff007988 */ /* 0x0009e40008000808 */
.L_x_21:
[----:B-----5:R-:W-:Y:S05]  /*0b80*/  BSYNC.RECONVERGENT B1 ;  /* 0x0000000000017941 */ /* 0x020fea0003800200 */
.L_x_20:
[----:B------:R-:W-:Y:S04]  /*0b90*/  BSSY.RECONVERGENT B1, `(.L_x_22) ;  /* 0x000000a000017945 */ /* 0x000fe80003800200 */
[----:B------:R-:W-:Y:S05]  /*0ba0*/  @P3 BRA `(.L_x_23) ;  /* 0x0000000000203947 */ /* 0x000fea0003800000 */
[----:B---34-:R-:W3:Y:S01]  /*0bb0*/  LDS R3, [UR8+0x34] ;  /* 0x00003408ff037984 */ /* 0x018ee20008000800 */
[----:B------:R-:W-:Y:S02]  /*0bc0*/  IMAD.MOV.U32 R8, RZ, RZ, 0x3f000000 ;  /* 0x3f000000ff087424 */ /* 0x000fe400078e00ff */
[----:B------:R-:W-:Y:S01]  /*0bd0*/  @!P3 IMAD.MOV.U32 R5, RZ, RZ, 0x7f ;  /* 0x0000007fff05b424 */ /* 0x000fe200078e00ff */
[----:B------:R-:W4:Y:S02]  /*0be0*/  @!P3 LDS R4, [UR8+0x38] ;  /* 0x00003808ff04b984 */ /* 0x000f240008000800 */
[----:B---3--:R-:W-:Y:S02]  /*0bf0*/  LOP3.LUT R3, R3, 0xff000000, R8, 0xb8, !PT ;  /* 0xff00000003037812 */ /* 0x008fe400078eb808 */
[----:B----4-:R-:W-:-:S03]  /*0c00*/  @!P3 LOP3.LUT R4, R4, 0xff, R5, 0xb8, !PT ;  /* 0x000000ff0404b812 */ /* 0x010fc600078eb805 */
[----:B------:R5:W-:Y:S04]  /*0c10*/  STS [UR8+0x34], R3 ;  /* 0x00003403ff007988 */ /* 0x000be80008000808 */
[----:B------:R5:W-:Y:S02]  /*0c20*/  @!P3 STS [UR8+0x38], R4 ;  /* 0x00003804ff00b988 */ /* 0x000be40008000808 */
.L_x_23:
[----:B------:R-:W-:Y:S05]  /*0c30*/  BSYNC.RECONVERGENT B1 ;  /* 0x0000000000017941 */ /* 0x000fea0003800200 */
.L_x_22:
[----:B------:R-:W-:Y:S04]  /*0c40*/  BSSY.RECONVERGENT B1, `(.L_x_24) ;  /* 0x0000004000017945 */ /* 0x000fe80003800200 */
[----:B------:R-:W-:Y:S05]  /*0c50*/  @P3 BRA `(.L_x_25) ;  /* 0x0000000000083947 */ /* 0x000fea0003800000 */
[----:B------:R2:W-:Y:S04]  /*0c60*/  STS [UR8+0x24], R10 ;  /* 0x0000240aff007988 */ /* 0x0005e80008000808 */
[----:B------:R2:W-:Y:S02]  /*0c70*/  STS [UR8+0x20], R6 ;  /* 0x00002006ff007988 */ /* 0x0005e40008000808 */
.L_x_25:
[----:B------:R-:W-:Y:S05]  /*0c80*/  BSYNC.RECONVERGENT B1 ;  /* 0x0000000000017941 */ /* 0x000fea0003800200 */
.L_x_24:
[----:B------:R-:W-:Y:S04]  /*0c90*/  BSSY.RECONVERGENT B1, `(.L_x_26) ;  /* 0x000000e000017945 */ /* 0x000fe80003800200 */
[----:B------:R-:W-:Y:S05]  /*0ca0*/  @P3 BRA `(.L_x_27) ;  /* 0x0000000000303947 */ /* 0x000fea0003800000 */
[----:B-----5:R-:W5:Y:S01]  /*0cb0*/  LDS R4, [UR8+0x34] ;  /* 0x00003408ff047984 */ /* 0x020f620008000800 */
[----:B--2---:R-:W2:Y:S03]  /*0cc0*/  LDC.64 R10, c[0x0][0x3b0] ;  /* 0x0000ec00ff0a7b82 */ /* 0x004ea60000000a00 */
[----:B---34-:R-:W3:Y:S01]  /*0cd0*/  LDS R3, [UR8+0x1c] ;  /* 0x00001c08ff037984 */ /* 0x018ee20008000800 */
[C---:B--2---:R-:W-:Y:S01]  /*0ce0*/  SHF.L.U64.HI R8, R10.reuse, 0x1, R11 ;  /* 0x000000010a087819 */ /* 0x044fe2000001020b */
[----:B------:R-:W-:-:S03]  /*0cf0*/  IMAD.SHL.U32 R5, R10, 0x2, RZ ;  /* 0x000000020a057824 */ /* 0x000fc600078e00ff */
[--C-:B------:R-:W-:Y:S02]  /*0d00*/  SHF.R.U32.HI R10, RZ, 0x4, R8.reuse ;  /* 0x00000004ff0a7819 */ /* 0x100fe40000011608 */
[----:B------:R-:W-:-:S05]  /*0d10*/  SHF.R.U64 R5, R5, 0x4, R8 ;  /* 0x0000000405057819 */ /* 0x000fca0000001208 */
[----:B------:R2:W-:Y:S01]  /*0d20*/  STS [UR8+0xc], R5 ;  /* 0x00000c05ff007988 */ /* 0x0005e20008000808 */
[----:B-----5:R-:W-:Y:S02]  /*0d30*/  LOP3.LUT R4, R4, 0x7, RZ, 0xb8, !PT ;  /* 0x0000000704047812 */ /* 0x020fe400078eb8ff */
[----:B---3--:R-:W-:-:S03]  /*0d40*/  LOP3.LUT R3, R3, 0xf, R10, 0xb8, !PT ;  /* 0x0000000f03037812 */ /* 0x008fc600078eb80a */
[----:B------:R2:W-:Y:S04]  /*0d50*/  STS [UR8+0x34], R4 ;  /* 0x00003404ff007988 */ /* 0x0005e80008000808 */
[----:B------:R2:W-:Y:S02]  /*0d60*/  STS [UR8+0x1c], R3 ;  /* 0x00001c03ff007988 */ /* 0x0005e40008000808 */
.L_x_27:
[----:B------:R-:W-:Y:S05]  /*0d70*/  BSYNC.RECONVERGENT B1 ;  /* 0x0000000000017941 */ /* 0x000fea0003800200 */
.L_x_26:
[----:B------:R-:W-:Y:S04]  /*0d80*/  BSSY.RECONVERGENT B2, `(.L_x_28) ;  /* 0x000001a000027945 */ /* 0x000fe80003800200 */
[----:B------:R-:W-:Y:S04]  /*0d90*/  BSSY.RELIABLE B1, `(.L_x_29) ;  /* 0x0000015000017945 */ /* 0x000fe80003800100 */
[----:B------:R-:W-:Y:S05]  /*0da0*/  @P3 BRA `(.L_x_30) ;  /* 0x0000000000203947 */ /* 0x000fea0003800000 */
[----:B--2345:R-:W2:Y:S02]  /*0db0*/  LDS R3, [UR8+0x34] ;  /* 0x00003408ff037984 */ /* 0x03cea40008000800 */
[----:B--2---:R-:W-:-:S05]  /*0dc0*/  LOP3.LUT R3, R3, 0x38, RZ, 0xb8, !PT ;  /* 0x0000003803037812 */ /* 0x004fca00078eb8ff */
[----:B------:R2:W-:Y:S01]  /*0dd0*/  STS [UR8+0x34], R3 ;  /* 0x00003403ff007988 */ /* 0x0005e20008000808 */
[----:B------:R-:W-:Y:S05]  /*0de0*/  @P3 BRA `(.L_x_31) ;  /* 0x0000000000203947 */ /* 0x000fea0003800000 */
[----:B--2---:R-:W2:Y:S01]  /*0df0*/  LDS R3, [UR8+0x8] ;  /* 0x00000808ff037984 */ /* 0x004ea20008000800 */
[----:B------:R-:W-:-:S05]  /*0e00*/  IMAD.MOV.U32 R4, RZ, RZ, 0x780 ;  /* 0x00000780ff047424 */ /* 0x000fca00078e00ff */
[----:B--2---:R-:W-:-:S05]  /*0e10*/  LOP3.LUT R3, R3, 0x500, R4, 0xd8, !PT ;  /* 0x0000050003037812 */ /* 0x004fca00078ed804 */
[----:B------:R2:W-:Y:S02]  /*0e20*/  STS [UR8+0x8], R3 ;  /* 0x00000803ff007988 */ /* 0x0005e40008000808 */
.L_x_30:
[----:B------:R-:W-:Y:S05]  /*0e30*/  @P3 BRA `(.L_x_32) ;  /* 0x0000000000283947 */ /* 0x000fea0003800000 */
[----:B--2345:R-:W2:Y:S02]  /*0e40*/  LDS R3, [UR8+0x8] ;  /* 0x00000808ff037984 */ /* 0x03cea40008000800 */
[----:B--2---:R-:W-:-:S05]  /*0e50*/  LOP3.LUT R3, R3, 0x1800, RZ, 0xb8, !PT ;  /* 0x0000180003037812 */ /* 0x004fca00078eb8ff */
[----:B------:R3:W-:Y:S02]  /*0e60*/  STS [UR8+0x8], R3 ;  /* 0x00000803ff007988 */ /* 0x0007e40008000808 */
.L_x_31:
[----:B------:R-:W-:Y:S05]  /*0e70*/  @P3 BREAK.RELIABLE B1 ;  /* 0x0000000000013942 */ /* 0x000fea0003800100 */
[----:B------:R-:W-:Y:S05]  /*0e80*/  @P3 BRA `(.L_x_33) ;  /* 0x0000000000243947 */ /* 0x000fea0003800000 */
[----:B--23--:R-:W2:Y:S01]  /*0e90*/  LDS R3, [UR8+0x8] ;  /* 0x00000808ff037984 */ /* 0x00cea20008000800 */
[----:B------:R-:W-:-:S05]  /*0ea0*/  IMAD.MOV.U32 R4, RZ, RZ, 0x6000 ;  /* 0x00006000ff047424 */ /* 0x000fca00078e00ff */
[----:B--2---:R-:W-:-:S04]  /*0eb0*/  LOP3.LUT R3, R3, 0x6000, R4, 0xd8, !PT ;  /* 0x0000600003037812 */ /* 0x004fc800078ed804 */
[----:B------:R-:W-:-:S05]  /*0ec0*/  LOP3.LUT R3, R3, 0x400000, RZ, 0xb8, !PT ;  /* 0x0040000003037812 */ /* 0x000fca00078eb8ff */
[----:B------:R2:W-:Y:S02]  /*0ed0*/  STS [UR8+0x8], R3 ;  /* 0x00000803ff007988 */ /* 0x0005e40008000808 */
.L_x_32:
[----:B------:R-:W-:Y:S05]  /*0ee0*/  BSYNC.RELIABLE B1 ;  /* 0x0000000000017941 */ /* 0x000fea0003800100 */
.L_x_29:
[----:B--2345:R-:W2:Y:S02]  /*0ef0*/  @!P3 LDS R3, [UR8+0x8] ;  /* 0x00000808ff03b984 */ /* 0x03cea40008000800 */
[----:B--2---:R-:W-:-:S05]  /*0f00*/  @!P3 LOP3.LUT R3, R3, 0x8000, RZ, 0xb8, !PT ;  /* 0x000080000303b812 */ /* 0x004fca00078eb8ff */
[----:B------:R4:W-:Y:S02]  /*0f10*/  @!P3 STS [UR8+0x8], R3 ;  /* 0x00000803ff00b988 */ /* 0x0009e40008000808 */
.L_x_33:
[----:B------:R-:W-:Y:S05]  /*0f20*/  BSYNC.RECONVERGENT B2 ;  /* 0x0000000000027941 */ /* 0x000fea0003800200 */
.L_x_28:
[----:B------:R-:W-:Y:S05]  /*0f30*/  WARPSYNC.ALL ;  /* 0x0000000000007948 */ /* 0x000fea0003800000 */
[----:B------:R-:W-:Y:S01]  /*0f40*/  NOP ;  /* 0x0000000000007918 */ /* 0x000fe20000000000 */
[----:B------:R-:W-:-:S04]  /*0f50*/  UIADD3 UR5, UPT, UPT, UR4, 0x80, URZ ;  /* 0x0000008004057890 */ /* 0x000fc8000fffe0ff */
[----:B------:R-:W-:-:S04]  /*0f60*/  UIADD3 UR32, UP0, UPT, UR5, UR14, URZ ;  /* 0x0000000e05207290 */ /* 0x000fc8000ff1e0ff */
[----:B------:R-:W-:Y:S01]  /*0f70*/  ULEA.HI.X.SX32 UR33, UR5, UR15, 0x1, UP0 ;  /* 0x0000000f05217291 */ /* 0x000fe200080f0eff */
[----:B------:R-:W-:Y:S11]  /*0f80*/  @P0 BRA `(.L_x_34) ;  /* 0x0000000000300947 */ /* 0x000ff60003800000 */
        /* <DEDUP_REMOVED lines=12> */
.L_x_34:
[----:B------:R-:W-:Y:S05]  /*1050*/  @P0 BRA `(.L_x_35) ;  /* 0x00000000000c0947 */ /* 0x000fea0003800000 */
[----:B------:R0:W-:Y:S01]  /*1060*/  UTMACMDFLUSH ;  /* 0x00000000000079b7 */ /* 0x0001e20000000000 */
[----:B------:R-:W-:Y:S05]  /*1070*/  @P0 BRA `(.L_x_35) ;  /* 0x0000000000040947 */ /* 0x000fea0003800000 */
[----:B------:R-:W-:-:S04]  /*1080*/  DEPBAR.LE SB0, 0x0 ;  /* 0x000080000000791a */ /* 0x000fc80000000000 */
.L_x_35:
        /* <DEDUP_REMOVED lines=8> */
[----:B---345:R-:W3:Y:S01]  /*1110*/  LDS R3, [UR8+0x8] ;  /* 0x00000808ff037984 */ /* 0x038ee20008000800 */
[----:B------:R-:W4:Y:S01]  /*1120*/  LDC.64 R8, c[0x0][0x390] ;  /* 0x0000e400ff087b82 */ /* 0x000f220000000a00 */
[----:B------:R-:W-:Y:S02]  /*1130*/  IMAD.MOV.U32 R4, RZ, RZ, 0x70 ;  /* 0x00000070ff047424 */ /* 0x000fe400078e00ff */
[----:B----4-:R4:W-:Y:S03]  /*1140*/  STS.64 [UR8], R8 ;  /* 0x00000008ff007988 */ /* 0x0109e60008000a08 */
[----:B---3--:R-:W-:-:S05]  /*1150*/  LOP3.LUT R3, R3, 0x10, R4, 0xd8, !PT ;  /* 0x0000001003037812 */ /* 0x008fca00078ed804 */
[----:B------:R4:W-:Y:S02]  /*1160*/  STS [UR8+0x8], R3 ;  /* 0x00000803ff007988 */ /* 0x0009e40008000808 */
.L_x_37:
[----:B-----5:R-:W-:Y:S05]  /*1170*/  BSYNC.RECONVERGENT B2 ;  /* 0x0000000000027941 */ /* 0x020fea0003800200 */
.L_x_36:
[----:B------:R-:W-:Y:S04]  /*1180*/  BSSY.RECONVERGENT B3, `(.L_x_38) ;  /* 0x0000011000037945 */ /* 0x000fe80003800200 */
[----:B------:R-:W-:Y:S04]  /*1190*/  BSSY.RELIABLE B2, `(.L_x_39) ;  /* 0x000000e000027945 */ /* 0x000fe80003800100 */
[----:B------:R-:W-:Y:S05]  /*11a0*/  @P3 BRA `(.L_x_40) ;  /* 0x0000000000243947 */ /* 0x000fea0003800000 */
[----:B---34-:R-:W3:Y:S01]  /*11b0*/  LDS R3, [UR8+0x34] ;  /* 0x00003408ff037984 */ /* 0x018ee20008000800 */
[----:B------:R-:W-:-:S05]  /*11c0*/  IMAD.MOV.U32 R4, RZ, RZ, 0x3f000000 ;  /* 0x3f000000ff047424 */ /* 0x000fca00078e00ff */
[----:B---3--:R-:W-:-:S05]  /*11d0*/  LOP3.LUT R3, R3, 0xff000000, R4, 0xb8, !PT ;  /* 0xff00000003037812 */ /* 0x008fca00078eb804 */
[----:B------:R3:W-:Y:S01]  /*11e0*/  STS [UR8+0x34], R3 ;  /* 0x00003403ff007988 */ /* 0x0007e20008000808 */
[----:B------:R-:W-:Y:S05]  /*11f0*/  @P3 BRA `(.L_x_41) ;  /* 0x00000000001c3947 */ /* 0x000fea0003800000 */
[----:B---3--:R-:W3:Y:S01]  /*1200*/  LDS R3, [UR8+0x38] ;  /* 0x00003808ff037984 */ /* 0x008ee20008000800 */
[----:B------:R-:W-:-:S05]  /*1210*/  IMAD.MOV.U32 R4, RZ, RZ, 0x7f ;  /* 0x0000007fff047424 */ /* 0x000fca00078e00ff */
[----:B---3--:R-:W-:-:S05]  /*1220*/  LOP3.LUT R3, R3, 0xff, R4, 0xb8, !PT ;  /* 0x000000ff03037812 */ /* 0x008fca00078eb804 */
[----:B------:R5:W-:Y:S02]  /*1230*/  STS [UR8+0x38], R3 ;  /* 0x00003803ff007988 */ /* 0x000be40008000808 */
.L_x_40:
[----:B------:R-:W-:Y:S05]  /*1240*/  @P3 BREAK.RELIABLE B2 ;  /* 0x0000000000023942 */ /* 0x000fea0003800100 */
[----:B------:R-:W-:Y:S05]  /*1250*/  @P3 BRA `(.L_x_42) ;  /* 0x00000000000c3947 */ /* 0x000fea0003800000 */
[----:B------:R2:W-:Y:S02]  /*1260*/  STS [UR8+0x20], R6 ;  /* 0x00002006ff007988 */ /* 0x0005e40008000808 */
.L_x_41:
[----:B------:R-:W-:Y:S05]  /*1270*/  BSYNC.RELIABLE B2 ;  /* 0x0000000000027941 */ /* 0x000fea0003800100 */
.L_x_39:
[----:B------:R2:W-:Y:S02]  /*1280*/  @!P3 STS [UR8+0x24], R2 ;  /* 0x00002402ff00b988 */ /* 0x0005e40008000808 */
.L_x_42:
[----:B------:R-:W-:Y:S05]  /*1290*/  BSYNC.RECONVERGENT B3 ;  /* 0x0000000000037941 */ /* 0x000fea0003800200 */
.L_x_38:
[----:B------:R-:W-:Y:S05]  /*12a0*/  WARPSYNC.ALL ;  /* 0x0000000000007948 */ /* 0x000fea0003800000 */
[----:B------:R-:W-:Y:S01]  /*12b0*/  NOP ;  /* 0x0000000000007918 */ /* 0x000fe20000000000 */
[----:B------:R-:W-:Y:S04]  /*12c0*/  BSSY.RECONVERGENT B3, `(.L_x_43) ;  /* 0x000000e000037945 */ /* 0x000fe80003800200 */
[----:B------:R-:W-:Y:S05]  /*12d0*/  @P3 BRA `(.L_x_44) ;  /* 0x0000000000303947 */ /* 0x000fea0003800000 */
[----:B---345:R-:W3:Y:S01]  /*12e0*/  LDS R3, [UR8+0x34] ;  /* 0x00003408ff037984 */ /* 0x038ee20008000800 */
[----:B------:R-:W4:Y:S03]  /*12f0*/  LDC.64 R4, c[0x0][0x3b8] ;  /* 0x0000ee00ff047b82 */ /* 0x000f260000000a00 */
[----:B--2---:R-:W2:Y:S01]  /*1300*/  LDS R2, [UR8+0x1c] ;  /* 0x00001c08ff027984 */ /* 0x004ea20008000800 */
[C---:B----4-:R-:W-:Y:S01]  /*1310*/  SHF.L.U64.HI R5, R4.reuse, 0x1, R5 ;  /* 0x0000000104057819 */ /* 0x050fe20000010205 */
[----:B------:R-:W-:-:S03]  /*1320*/  IMAD.SHL.U32 R4, R4, 0x2, RZ ;  /* 0x0000000204047824 */ /* 0x000fc600078e00ff */
[--C-:B------:R-:W-:Y:S02]  /*1330*/  SHF.R.U32.HI R7, RZ, 0x4, R5.reuse ;  /* 0x00000004ff077819 */ /* 0x100fe40000011605 */
[----:B------:R-:W-:-:S05]  /*1340*/  SHF.R.U64 R4, R4, 0x4, R5 ;  /* 0x0000000404047819 */ /* 0x000fca0000001205 */
[----:B------:R4:W-:Y:S01]  /*1350*/  STS [UR8+0xc], R4 ;  /* 0x00000c04ff007988 */ /* 0x0009e20008000808 */
[----:B---3--:R-:W-:Y:S02]  /*1360*/  LOP3.LUT R3, R3, 0x7, RZ, 0xb8, !PT ;  /* 0x0000000703037812 */ /* 0x008fe400078eb8ff */
[----:B--2---:R-:W-:-:S03]  /*1370*/  LOP3.LUT R2, R2, 0xf, R7, 0xb8, !PT ;  /* 0x0000000f02027812 */ /* 0x004fc600078eb807 */
[----:B------:R4:W-:Y:S04]  /*1380*/  STS [UR8+0x34], R3 ;  /* 0x00003403ff007988 */ /* 0x0009e80008000808 */
[----:B------:R4:W-:Y:S02]  /*1390*/  STS [UR8+0x1c], R2 ;  /* 0x00001c02ff007988 */ /* 0x0009e40008000808 */
.L_x_44:
[----:B------:R-:W-:Y:S05]  /*13a0*/  BSYNC.RECONVERGENT B3 ;  /* 0x0000000000037941 */ /* 0x000fea0003800200 */
.L_x_43:
[----:B------:R-:W-:Y:S04]  /*13b0*/  BSSY.RECONVERGENT B4, `(.L_x_45) ;  /* 0x000001a000047945 */ /* 0x000fe80003800200 */
[----:B------:R-:W-:Y:S04]  /*13c0*/  BSSY.RELIABLE B3, `(.L_x_46) ;  /* 0x0000015000037945 */ /* 0x000fe80003800100 */
[----:B------:R-:W-:Y:S05]  /*13d0*/  @P3 BRA `(.L_x_47) ;  /* 0x0000000000203947 */ /* 0x000fea0003800000 */
[----:B--2-4-:R-:W2:Y:S02]  /*13e0*/  LDS R2, [UR8+0x34] ;  /* 0x00003408ff027984 */ /* 0x014ea40008000800 */
[----:B--2---:R-:W-:-:S05]  /*13f0*/  LOP3.LUT R2, R2, 0x38, RZ, 0xb8, !PT ;  /* 0x0000003802027812 */ /* 0x004fca00078eb8ff */
[----:B------:R2:W-:Y:S01]  /*1400*/  STS [UR8+0x34], R2 ;  /* 0x00003402ff007988 */ /* 0x0005e20008000808 */
[----:B------:R-:W-:Y:S05]  /*1410*/  @P3 BRA `(.L_x_48) ;  /* 0x0000000000203947 */ /* 0x000fea0003800000 */
[----:B--2---:R-:W2:Y:S01]  /*1420*/  LDS R2, [UR8+0x8] ;  /* 0x00000808ff027984 */ /* 0x004ea20008000800 */
[----:B---3-5:R-:W-:-:S05]  /*1430*/  IMAD.MOV.U32 R3, RZ, RZ, 0x780 ;  /* 0x00000780ff037424 */ /* 0x028fca00078e00ff */
[----:B--2---:R-:W-:-:S05]  /*1440*/  LOP3.LUT R2, R2, 0x500, R3, 0xd8, !PT ;  /* 0x0000050002027812 */ /* 0x004fca00078ed803 */
[----:B------:R2:W-:Y:S02]  /*1450*/  STS [UR8+0x8], R2 ;  /* 0x00000802ff007988 */ /* 0x0005e40008000808 */
.L_x_47:
[----:B------:R-:W-:Y:S05]  /*1460*/  @P3 BRA `(.L_x_49) ;  /* 0x0000000000283947 */ /* 0x000fea0003800000 */
[----:B--2-4-:R-:W2:Y:S02]  /*1470*/  LDS R2, [UR8+0x8] ;  /* 0x00000808ff027984 */ /* 0x014ea40008000800 */
[----:B--2---:R-:W-:-:S05]  /*1480*/  LOP3.LUT R2, R2, 0x1800, RZ, 0xb8, !PT ;  /* 0x0000180002027812 */ /* 0x004fca00078eb8ff */
[----:B------:R4:W-:Y:S02]  /*1490*/  STS [UR8+0x8], R2 ;  /* 0x00000802ff007988 */ /* 0x0009e40008000808 */
.L_x_48:
[----:B------:R-:W-:Y:S05]  /*14a0*/  @P3 BREAK.RELIABLE B3 ;  /* 0x0000000000033942 */ /* 0x000fea0003800100 */
[----:B------:R-:W-:Y:S05]  /*14b0*/  @P3 BRA `(.L_x_50) ;  /* 0x0000000000243947 */ /* 0x000fea0003800000 */
[----:B--2-4-:R-:W2:Y:S01]  /*14c0*/  LDS R2, [UR8+0x8] ;  /* 0x00000808ff027984 */ /* 0x014ea20008000800 */
[----:B---3-5:R-:W-:-:S05]  /*14d0*/  IMAD.MOV.U32 R3, RZ, RZ, 0x6000 ;  /* 0x00006000ff037424 */ /* 0x028fca00078e00ff */
[----:B--2---:R-:W-:-:S04]  /*14e0*/  LOP3.LUT R2, R2, 0x6000, R3, 0xd8, !PT ;  /* 0x0000600002027812 */ /* 0x004fc800078ed803 */
[----:B------:R-:W-:-:S05]  /*14f0*/  LOP3.LUT R2, R2, 0x400000, RZ, 0xb8, !PT ;  /* 0x0040000002027812 */ /* 0x000fca00078eb8ff */
[----:B------:R2:W-:Y:S02]  /*1500*/  STS [UR8+0x8], R2 ;  /* 0x00000802ff007988 */ /* 0x0005e40008000808 */
.L_x_49:
[----:B------:R-:W-:Y:S05]  /*1510*/  BSYNC.RELIABLE B3 ;  /* 0x0000000000037941 */ /* 0x000fea0003800100 */
.L_x_46:
[----:B--2-4-:R-:W2:Y:S02]  /*1520*/  @!P3 LDS R2, [UR8+0x8] ;  /* 0x00000808ff02b984 */ /* 0x014ea40008000800 */
[----:B--2---:R-:W-:-:S05]  /*1530*/  @!P3 LOP3.LUT R2, R2, 0x8000, RZ, 0xb8, !PT ;  /* 0x000080000202b812 */ /* 0x004fca00078eb8ff */
[----:B------:R2:W-:Y:S02]  /*1540*/  @!P3 STS [UR8+0x8], R2 ;  /* 0x00000802ff00b988 */ /* 0x0005e40008000808 */
.L_x_50:
[----:B------:R-:W-:Y:S05]  /*1550*/  BSYNC.RECONVERGENT B4 ;  /* 0x0000000000047941 */ /* 0x000fea0003800200 */
.L_x_45:
[----:B------:R-:W-:Y:S05]  /*1560*/  WARPSYNC.ALL ;  /* 0x0000000000007948 */ /* 0x000fea0003800000 */
[----:B------:R-:W-:Y:S01]  /*1570*/  NOP ;  /* 0x0000000000007918 */ /* 0x000fe20000000000 */
[----:B------:R-:W-:-:S04]  /*1580*/  UIADD3 UR4, UPT, UPT, UR4, 0x100, URZ ;  /* 0x0000010004047890 */ /* 0x000fc8000fffe0ff */
[----:B------:R-:W-:-:S04]  /*1590*/  UIADD3 UR14, UP0, UPT, UR4, UR14, URZ ;  /* 0x0000000e040e7290 */ /* 0x000fc8000ff1e0ff */
[----:B------:R-:W-:Y:S01]  /*15a0*/  ULEA.HI.X.SX32 UR15, UR4, UR15, 0x1, UP0 ;  /* 0x0000000f040f7291 */ /* 0x000fe200080f0eff */
[----:B------:R-:W-:Y:S11]  /*15b0*/  @P0 BRA `(.L_x_51) ;  /* 0x0000000000300947 */ /* 0x000ff60003800000 */
[----:B--2-4-:R-:W2:Y:S01]  /*15c0*/  S2R R2, SR_LANEID ;  /* 0x0000000000027919 */ /* 0x014ea20000000000 */
[----:B------:R-:W-:Y:S05]  /*15d0*/  WARPSYNC.ALL ;  /* 0x0000000000007948 */ /* 0x000fea0003800000 */
[----:B------:R-:W-:Y:S01]  /*15e0*/  NOP ;  /* 0x0000000000007918 */ /* 0x000fe20000000000 */
[----:B--2---:R-:W-:-:S05]  /*15f0*/  IMAD.SHL.U32 R4, R2, 0x4, RZ ;  /* 0x0000000402047824 */ /* 0x004fca00078e00ff */
[----:B------:R-:W2:Y:S01]  /*1600*/  LDS R5, [R4+UR8] ;  /* 0x0000000804057984 */ /* 0x000ea20008000800 */
[----:B------:R-:W-:-:S05]  /*1610*/  IADD3 R2, P1, PT, R4, UR14, RZ ;  /* 0x0000000e04027c10 */ /* 0x000fca000ff3e0ff */
[----:B---3-5:R-:W-:-:S05]  /*1620*/  IMAD.X R3, RZ, RZ, UR15, P1 ;  /* 0x0000000fff037e24 */ /* 0x028fca00088e06ff */
[----:B--2---:R2:W3:Y:S01]  /*1630*/  ATOMG.E.EXCH.STRONG.GPU PT, RZ, [R2], R5 ;  /* 0x0000000502ff73a8 */ /* 0x0044e200041ee100 */
[----:B------:R-:W-:-:S04]  /*1640*/  DEPBAR {5,4,3,2,1,0} ;  /* 0x0000003f0000791a */ /* 0x000fc80000000000 */
[----:B------:R-:W4:Y:S02]  /*1650*/  CCTL.E.C.LDCU.IV.DEEP [UR14] ;  /* 0x000000000e007540 */ /* 0x000f240009c08000 */
[----:B----4-:R2:W-:Y:S01]  /*1660*/  UTMACCTL.IV [UR14] ;  /* 0x000000000e0079b9 */ /* 0x0105e20008000000 */
[----:B------:R-:W-:Y:S01]  /*1670*/  NOP ;  /* 0x0000000000007918 */ /* 0x000fe20000000000 */
.L_x_51:
[----:B------:R-:W-:Y:S05]  /*1680*/  @P0 BRA `(.L_x_52) ;  /* 0x00000000000c0947 */ /* 0x000fea0003800000 */
[----:B------:R0:W-:Y:S01]  /*1690*/  UTMACMDFLUSH ;  /* 0x00000000000079b7 */ /* 0x0001e20000000000 */
[----:B------:R-:W-:Y:S05]  /*16a0*/  @P0 BRA `(.L_x_52) ;  /* 0x0000000000040947 */ /* 0x000fea0003800000 */
[----:B------:R-:W-:-:S04]  /*16b0*/  DEPBAR.LE SB0, 0x0 ;  /* 0x000080000000791a */ /* 0x000fc80000000000 */
.L_x_52:
[----:B------:R-:W-:Y:S05]  /*16c0*/  WARPSYNC.ALL ;  /* 0x0000000000007948 */ /* 0x000fea0003800000 */
[----:B------:R-:W-:Y:S01]  /*16d0*/  NOP ;  /* 0x0000000000007918 */ /* 0x000fe20000000000 */
[----:B---3--:R-:W-:Y:S01]  /*16e0*/  BAR.SYNC.DEFER_BLOCKING 0x0 ;  /* 0x0000000000007b1d */ /* 0x008fe20000010000 */
[----:B--2-4-:R-:W-:Y:S01]  /*16f0*/  SHF.R.U32.HI R2, RZ, 0x5, R0 ;  /* 0x00000005ff027819 */ /* 0x014fe20000011600 */
[----:B------:R-:W-:-:S03]  /*1700*/  UIADD3 UR7, UPT, UPT, UR8, 0x24020, URZ ;  /* 0x0002402008077890 */ /* 0x000fc6000fffe0ff */
[----:B------:R-:W-:Y:S01]  /*1710*/  R2UR UR9, R2 ;  /* 0x00000000020972ca */ /* 0x000fe200000e0000 */
[----:B------:R-:W-:Y:S01]  /*1720*/  VOTEU.ALL UP0, P3 ;  /* 0x0000000000ff7886 */ /* 0x000fe20001800000 */
[----:B------:R-:W-:Y:S01]  /*1730*/  UMOV UR4, 0x1 ;  /* 0x0000000100047882 */ /* 0x000fe20000000000 */
[----:B------:R-:W-:Y:S01]  /*1740*/  VOTEU.ALL UP1, P3 ;  /* 0x0000000000ff7886 */ /* 0x000fe20001820000 */
[----:B------:R-:W-:Y:S02]  /*1750*/  BSSY.RECONVERGENT B4, `(.L_x_53) ;  /* 0x0000018000047945 */ /* 0x000fe40003800200 */
[----:B------:R-:W-:-:S04]  /*1760*/  @!UP0 UIADD3 UR18, UPT, UPT, -UR4, 0x100000, URZ ;  /* 0x0010000004128890 */ /* 0x000fc8000fffe1ff */
[----:B------:R-:W-:Y:S02]  /*1770*/  @!UP0 USHF.L.U32 UR19, UR18, 0xb, URZ ;  /* 0x0000000b12138899 */ /* 0x000fe400080006ff */
[----:B------:R-:W-:Y:S02]  /*1780*/  @!UP0 USHF.L.U32 UR18, UR18, 0x1, URZ ;  /* 0x0000000112128899 */ /* 0x000fe400080006ff */
[----:B------:R-:W-:-:S04]  /*1790*/  @!UP0 UIADD3 UR4, UPT, UPT, -UR4, 0x100000, URZ ;  /* 0x0010000004048890 */ /* 0x000fc8000fffe1ff */
[----:B------:R-:W-:Y:S02]  /*17a0*/  @!UP0 USHF.L.U32 UR5, UR4, 0xb, URZ ;  /* 0x0000000b04058899 */ /* 0x000fe400080006ff */
[----:B------:R-:W-:Y:S01]  /*17b0*/  @!UP0 USHF.L.U32 UR4, UR4, 0x1, URZ ;  /* 0x0000000104048899 */ /* 0x000fe200080006ff */
[----:B------:R-:W-:Y:S01]  /*17c0*/  VOTEU.ALL UP0, P3 ;  /* 0x0000000000ff7886 */ /* 0x000fe20001800000 */
[----:B------:R-:W2:Y:S04]  /*17d0*/  FENCE.VIEW.ASYNC.S ;  /* 0x00000000000073c6 */ /* 0x000ea80000000000 */
[----:B--2---:R2:W3:Y:S06]  /*17e0*/  @!UP0 SYNCS.EXCH.64 URZ, [UR8+0x24000], UR18 ;  /* 0x0240001208ff85b2 */ /* 0x0044ec0008000100 */
[----:B------:R2:W3:Y:S02]  /*17f0*/  @!UP1 SYNCS.EXCH.64 URZ, [UR8+0x24020], UR4 ;  /* 0x0240200408ff95b2 */ /* 0x0004e40008000100 */
[----:B---3--:R-:W-:Y:S06]  /*1800*/  BAR.SYNC.DEFER_BLOCKING 0x0 ;  /* 0x0000000000007b1d */ /* 0x008fec0000010000 */
[----:B------:R-:W-:Y:S05]  /*1810*/  @P3 BRA `(.L_x_54) ;  /* 0x00000000002c3947 */ /* 0x000fea0003800000 */
[----:B--2---:R-:W-:Y:S02]  /*1820*/  UMOV UR4, 0x1 ;  /* 0x0000000100047882 */ /* 0x004fe40000000000 */
[----:B------:R-:W-:-:S04]  /*1830*/  UIADD3 UR18, UPT, UPT, -UR4, 0x100000, URZ ;  /* 0x0010000004127890 */ /* 0x000fc8000fffe1ff */
[----:B------:R-:W-:Y:S02]  /*1840*/  USHF.L.U32 UR19, UR18, 0xb, URZ ;  /* 0x0000000b12137899 */ /* 0x000fe400080006ff */
[----:B------:R-:W-:Y:S02]  /*1850*/  USHF.L.U32 UR18, UR18, 0x1, URZ ;  /* 0x0000000112127899 */ /* 0x000fe400080006ff */
[----:B------:R-:W-:-:S04]  /*1860*/  UIADD3 UR4, UPT, UPT, -UR4, 0x100000, URZ ;  /* 0x0010000004047890 */ /* 0x000fc8000fffe1ff */
[----:B------:R-:W-:Y:S02]  /*1870*/  USHF.L.U32 UR5, UR4, 0xb, URZ ;  /* 0x0000000b04057899 */ /* 0x000fe400080006ff */
[----:B------:R-:W-:Y:S01]  /*1880*/  USHF.L.U32 UR4, UR4, 0x1, URZ ;  /* 0x0000000104047899 */ /* 0x000fe200080006ff */
[----:B------:R-:W2:Y:S03]  /*1890*/  FENCE.VIEW.ASYNC.S ;  /* 0x00000000000073c6 */ /* 0x000ea60000000000 */
[----:B--2---:R3:W4:Y:S08]  /*18a0*/  SYNCS.EXCH.64 URZ, [UR8+0x24008], UR18 ;  /* 0x0240081208ff75b2 */ /* 0x0047300008000100 */
[----:B------:R3:W2:Y:S02]  /*18b0*/  SYNCS.EXCH.64 URZ, [UR8+0x24028], UR4 ;  /* 0x0240280408ff75b2 */ /* 0x0006a40008000100 */
[----:B---3--:R-:W-:Y:S01]  /*18c0*/  NOP ;  /* 0x0000000000007918 */ /* 0x008fe20000000000 */
.L_x_54:
[----:B--2---:R-:W-:Y:S05]  /*18d0*/  BSYNC.RECONVERGENT B4 ;  /* 0x0000000000047941 */ /* 0x004fea0003800200 */
.L_x_53:
[----:B----4-:R-:W-:Y:S01]  /*18e0*/  BAR.SYNC.DEFER_BLOCKING 0x0 ;  /* 0x0000000000007b1d */ /* 0x010fe20000010000 */
[----:B------:R-:W-:Y:S01]  /*18f0*/  USHF.L.U32 UR23, UR13, 0x7, URZ ;  /* 0x000000070d177899 */ /* 0x000fe200080006ff */
[----:B------:R-:W-:Y:S01]  /*1900*/  ISETP.GE.AND P0, PT, R12, 0x1, PT ;  /* 0x000000010c00780c */ /* 0x000fe20003f06270 */
[----:B------:R-:W-:-:S03]  /*1910*/  USHF.L.U32 UR6, UR16, 0x6, URZ ;  /* 0x0000000610067899 */ /* 0x000fc600080006ff */
[----:B------:R-:W-:Y:S04]  /*1920*/  BSSY.RECONVERGENT B4, `(.L_x_55) ;  /* 0x000000d000047945 */ /* 0x000fe80003800200 */
[----:B------:R-:W-:Y:S05]  /*1930*/  @P3 BRA `(.L_x_56) ;  /* 0x00000000002c3947 */ /* 0x000fea0003800000 */
[----:B------:R-:W-:Y:S02]  /*1940*/  UMOV UR4, 0x1 ;  /* 0x0000000100047882 */ /* 0x000fe40000000000 */
[----:B------:R-:W-:-:S04]  /*1950*/  UIADD3 UR18, UPT, UPT, -UR4, 0x100000, URZ ;  /* 0x0010000004127890 */ /* 0x000fc8000fffe1ff */
[----:B------:R-:W-:Y:S02]  /*1960*/  USHF.L.U32 UR19, UR18, 0xb, URZ ;  /* 0x0000000b12137899 */ /* 0x000fe400080006ff */
[----:B------:R-:W-:Y:S02]  /*1970*/  USHF.L.U32 UR18, UR18, 0x1, URZ ;  /* 0x0000000112127899 */ /* 0x000fe400080006ff */
[----:B------:R-:W-:-:S04]  /*1980*/  UIADD3 UR4, UPT, UPT, -UR4, 0x100000, URZ ;  /* 0x0010000004047890 */ /* 0x000fc8000fffe1ff */
[----:B------:R-:W-:Y:S02]  /*1990*/  USHF.L.U32 UR5, UR4, 0xb, URZ ;  /* 0x0000000b04057899 */ /* 0x000fe400080006ff */
[----:B------:R-:W-:Y:S01]  /*19a0*/  USHF.L.U32 UR4, UR4, 0x1, URZ ;  /* 0x0000000104047899 */ /* 0x000fe200080006ff */
[----:B------:R-:W2:Y:S03]  /*19b0*/  FENCE.VIEW.ASYNC.S ;  /* 0x00000000000073c6 */ /* 0x000ea60000000000 */
[----:B--2---:R2:W3:Y:S08]  /*19c0*/  SYNCS.EXCH.64 URZ, [UR8+0x24010], UR18 ;  /* 0x0240101208ff75b2 */ /* 0x0044f00008000100 */
[----:B------:R2:W4:Y:S01]  /*19d0*/  SYNCS.EXCH.64 URZ, [UR8+0x24030], UR4 ;  /* 0x0240300408ff75b2 */ /* 0x0005220008000100 */
[----:B------:R-:W-:Y:S01]  /*19e0*/  NOP ;  /* 0x0000000000007918 */ /* 0x000fe20000000000 */
.L_x_56:
[----:B--2---:R-:W-:Y:S05]  /*19f0*/  BSYNC.RECONVERGENT B4 ;  /* 0x0000000000047941 */ /* 0x004fea0003800200 */
.L_x_55:
[----:B------:R-:W-:Y:S05]  /*1a00*/  @!P0 BRA `(.L_x_57) ;  /* 0x0000000c00408947 */ /* 0x000fea0003800000 */
[----:B---34-:R-:W-:Y:S01]  /*1a10*/  BAR.SYNC.DEFER_BLOCKING 0x0 ;  /* 0x0000000000007b1d */ /* 0x018fe20000010000 */
[----:B------:R-:W-:Y:S01]  /*1a20*/  @!P3 IMAD.MOV.U32 R2, RZ, RZ, 0xc000 ;  /* 0x0000c000ff02b424 */ /* 0x000fe200078e00ff */
[----:B------:R-:W-:Y:S01]  /*1a30*/  ELECT P1, URZ, PT ;  /* 0x0000000000ff782f */ /* 0x000fe20003820000 */
[----:B------:R-:W-:-:S03]  /*1a40*/  ULOP3.LUT UR4, UR9, 0x1, URZ, 0xc0, !UPT ;  /* 0x0000000109047892 */ /* 0x000fc6000f8ec0ff */
[C---:B------:R-:W-:Y:S02]  /*1a50*/  ISETP.LT.U32.AND P1, PT, R68.reuse, 0x40, P1 ;  /* 0x000000404400780c */ /* 0x040fe40000f21070 */
[----:B------:R-:W-:Y:S01]  /*1a60*/  ELECT P0, URZ, PT ;  /* 0x0000000000ff782f */ /* 0x000fe20003800000 */
[----:B------:R-:W-:Y:S02]  /*1a70*/  ULEA UR20, UR4, UR8, 0xe ;  /* 0x0000000804147291 */ /* 0x000fe4000f8e70ff */
[----:B------:R-:W-:Y:S01]  /*1a80*/  USHF.L.U32 UR22, UR4, 0x6, URZ ;  /* 0x0000000604167899 */ /* 0x000fe200080006ff */
[----:B------:R-:W-:Y:S01]  /*1a90*/  ISETP.LT.U32.AND P0, PT, R68, 0x20, P0 ;  /* 0x000000204400780c */ /* 0x000fe20000701070 */
[----:B------:R-:W-:Y:S01]  /*1aa0*/  UIADD3 UR16, UPT, UPT, UR8, 0x18000, URZ ;  /* 0x0001800008107890 */ /* 0x000fe2000fffe0ff */
[----:B------:R-:W-:-:S05]  /*1ab0*/  UMOV UR18, UR6 ;  /* 0x0000000600127c82 */ /* 0x000fca0008000000 */
[----:B------:R-:W-:Y:S01]  /*1ac0*/  VOTEU.ANY UP0, P1 ;  /* 0x0000000000ff7886 */ /* 0x000fe20000800100 */
[----:B------:R2:W-:Y:S01]  /*1ad0*/  @!P3 SYNCS.ARRIVE.TRANS64 RZ, [UR8+0x24000], R2 ;  /* 0x02400002ffffb9a7 */ /* 0x0005e20008000008 */
[----:B------:R3:W-:Y:S06]  /*1ae0*/  MEMBAR.ALL.CTA ;  /* 0x0000000000007992 */ /* 0x0007ec0000008000 */
[----:B---3--:R-:W3:Y:S01]  /*1af0*/  FENCE.VIEW.ASYNC.S ;  /* 0x00000000000073c6 */ /* 0x008ee20000000000 */
[----:B------:R-:W-:Y:S01]  /*1b00*/  @UP0 UIADD3 UR21, UPT, UPT, UR8, 0x24000, URZ ;  /* 0x0002400008150890 */ /* 0x000fe2000fffe0ff */
[----:B---3--:R-:W-:Y:S01]  /*1b10*/  VOTEU.ANY UP0, P1 ;  /* 0x0000000000ff7886 */ /* 0x008fe20000800100 */
[----:B------:R-:W-:Y:S01]  /*1b20*/  VOTEU.ANY UP1, P0 ;  /* 0x0000000000ff7886 */ /* 0x000fe20000020100 */
[----:B------:R-:W-:-:S04]  /*1b30*/  VOTEU.ANY UP2, P0 ;  /* 0x0000000000ff7886 */ /* 0x000fc80000040100 */
[----:B------:R-:W-:Y:S01]  /*1b40*/  @UP1 UIADD3 UR17, UPT, UPT, UR8, 0x24000, URZ ;  /* 0x0002400008111890 */ /* 0x000fe2000fffe0ff */
[----:B------:R-:W-:Y:S01]  /*1b50*/  @UP1 UMOV UR19, URZ ;  /* 0x000000ff00131c82 */ /* 0x000fe20008000000 */
[----:B------:R-:W-:Y:S06]  /*1b60*/  BAR.SYNC.DEFER_BLOCKING 0x0 ;  /* 0x0000000000007b1d */ /* 0x000fec0000010000 */
[----:B------:R2:W-:Y:S01]  /*1b70*/  @UP0 UTMALDG.2D [UR20], [UR10] ;  /* 0x000000140a0005b4 */ /* 0x0005e20008008000 */
[----:B------:R-:W-:Y:S01]  /*1b80*/  UISETP.NE.U32.AND UP0, UPT, UR9, URZ, UPT ;  /* 0x000000ff0900728c */ /* 0x000fe2000bf05070 */
[----:B------:R-:W-:Y:S06]  /*1b90*/  BAR.SYNC.DEFER_BLOCKING 0x0 ;  /* 0x0000000000007b1d */ /* 0x000fec0000010000 */
[----:B------:R2:W-:Y:S02]  /*1ba0*/  @UP2 UTMALDG.2D [UR16], [UR32] ;  /* 0x00000010200025b4 */ /* 0x0005e40008008000 */
[----:B------:R-:W-:Y:S06]  /*1bb0*/  BAR.SYNC.DEFER_BLOCKING 0x0 ;  /* 0x0000000000007b1d */ /* 0x000fec0000010000 */
[----:B------:R-:W3:Y:S02]  /*1bc0*/  SYNCS.PHASECHK.TRANS64.TRYWAIT P0, [UR8+0x24000], RZ ;  /* 0x024000ffff0075a7 */ /* 0x000ee40008001108 */
[----:B--23--:R-:W-:Y:S05]  /*1bd0*/  @!P0 BRA `(.L_x_58) ;  /* 0x0000001000d88947 */ /* 0x00cfea0003800000 */
.L_x_74:
[----:B------:R-:W-:Y:S05]  /*1be0*/  BRA.U UP0, `(.L_x_59) ;  /* 0x0000000100c47547 */ /* 0x000fea000b800000 */
[----:B------:R-:W-:Y:S02]  /*1bf0*/  USHF.R.U32.HI UR18, URZ, 0x4, UR16 ;  /* 0x00000004ff127899 */ /* 0x000fe40008011610 */
[----:B------:R-:W-:Y:S02]  /*1c00*/  USHF.R.U32.HI UR16, URZ, 0x4, UR8 ;  /* 0x00000004ff107899 */ /* 0x000fe40008011608 */
[----:B------:R-:W-:Y:S02]  /*1c10*/  USGXT.U32 UR18, UR18, 0xe ;  /* 0x0000000e1212789a */ /* 0x000fe40008000000 */
[----:B------:R-:W-:Y:S02]  /*1c20*/  USGXT.U32 UR16, UR16, 0xe ;  /* 0x0000000e1010789a */ /* 0x000fe40008000000 */
[----:B------:R-:W-:Y:S02]  /*1c30*/  UIADD3 UR58, UP1, UPT, UR18, 0x80, URZ ;  /* 0x00000080123a7890 */ /* 0x000fe4000ff3e0ff */
[----:B------:R-:W-:Y:S01]  /*1c40*/  UIADD3 UR56, UP0, UPT, UR16, 0x2, URZ ;  /* 0x0000000210387890 */ /* 0x000fe2000ff1e0ff */
[----:B------:R-:W-:Y:S01]  /*1c50*/  UMOV UR4, URZ ;  /* 0x000000ff00047c82 */ /* 0x000fe20008000000 */
[----:B------:R-:W-:-:S02]  /*1c60*/  UMOV UR5, URZ ;  /* 0x000000ff00057c82 */ /* 0x000fc40008000000 */
[----:B------:R-:W-:Y:S02]  /*1c70*/  UIADD3.X UR57, UPT, UPT, UR4, 0x40004040, URZ, UP0, !UPT ;  /* 0x4000404004397890 */ /* 0x000fe400087fe4ff */
[----:B------:R-:W-:Y:S02]  /*1c80*/  UIADD3.X UR59, UPT, UPT, UR5, 0x40004040, URZ, UP1, !UPT ;  /* 0x40004040053b7890 */ /* 0x000fe40008ffe4ff */
[----:B------:R-:W-:Y:S02]  /*1c90*/  UIADD3.64 UR4, UPT, UPT, UR56, 0x2, URZ ;  /* 0x0000000238047897 */ /* 0x000fe4000fffe0ff */
[----:B------:R-:W-:Y:S02]  /*1ca0*/  UIADD3.64 UR34, UPT, UPT, UR58, 0x80, URZ ;  /* 0x000000803a227897 */ /* 0x000fe4000fffe0ff */
[----:B------:R-:W-:Y:S02]  /*1cb0*/  UIADD3.64 UR36, UPT, UPT, UR56, 0x4, URZ ;  /* 0x0000000438247897 */ /* 0x000fe4000fffe0ff */
[----:B------:R-:W-:-:S02]  /*1cc0*/  UIADD3.64 UR38, UPT, UPT, UR58, 0x100, URZ ;  /* 0x000001003a267897 */ /* 0x000fc4000fffe0ff */
[----:B------:R-:W-:Y:S02]  /*1cd0*/  UIADD3.64 UR40, UPT, UPT, UR56, 0x3fe, URZ ;  /* 0x000003fe38287897 */ /* 0x000fe4000fffe0ff */
[----:B------:R-:W-:Y:S02]  /*1ce0*/  UIADD3.64 UR42, UPT, UPT, UR58, 0x180, URZ ;  /* 0x000001803a2a7897 */ /* 0x000fe4000fffe0ff */
[----:B------:R-:W-:Y:S02]  /*1cf0*/  UIADD3.64 UR44, UPT, UPT, UR56, 0x400, URZ ;  /* 0x00000400382c7897 */ /* 0x000fe4000fffe0ff */
[----:B------:R-:W-:Y:S02]  /*1d00*/  UIADD3.64 UR46, UPT, UPT, UR58, 0x200, URZ ;  /* 0x000002003a2e7897 */ /* 0x000fe4000fffe0ff */
[----:B------:R-:W-:Y:S02]  /*1d10*/  UIADD3.64 UR48, UPT, UPT, UR56, 0x402, URZ ;  /* 0x0000040238307897 */ /* 0x000fe4000fffe0ff */
[----:B------:R-:W-:Y:S01]  /*1d20*/  UIADD3.64 UR50, UPT, UPT, UR58, 0x280, URZ ;  /* 0x000002803a327897 */ /* 0x000fe2000fffe0ff */
[----:B------:R-:W-:Y:S01]  /*1d30*/  UMOV UR24, 0x0 ;  /* 0x0000000000187882 */ /* 0x000fe20000000000 */
[----:B------:R-:W-:Y:S01]  /*1d40*/  UMOV UR25, 0x8110490 ;  /* 0x0811049000197882 */ /* 0x000fe20000000000 */
[----:B------:R-:W-:Y:S01]  /*1d50*/  UIADD3.64 UR52, UPT, UPT, UR56, 0x404, URZ ;  /* 0x0000040438347897 */ /* 0x000fe2000fffe0ff */
[----:B------:R-:W-:Y:S01]  /*1d60*/  UMOV UR17, 0x40004040 ;  /* 0x4000404000117882 */ /* 0x000fe20000000000 */
[----:B------:R-:W-:Y:S01]  /*1d70*/  UIADD3.64 UR54, UPT, UPT, UR58, 0x300, URZ ;  /* 0x000003003a367897 */ /* 0x000fe2000fffe0ff */
[----:B------:R-:W-:Y:S01]  /*1d80*/  UMOV UR19, 0x40004040 ;  /* 0x4000404000137882 */ /* 0x000fe20000000000 */
[----:B------:R-:W-:Y:S01]  /*1d90*/  UMOV UR20, 0x0 ;  /* 0x0000000000147882 */ /* 0x000fe20000000000 */
[----:B------:R-:W-:Y:S01]  /*1da0*/  UMOV UR21, 0x8110490 ;  /* 0x0811049000157882 */ /* 0x000fe20000000000 */
[----:B------:R-:W-:Y:S01]  /*1db0*/  UMOV UR28, 0x0 ;  /* 0x00000000001c7882 */ /* 0x000fe20000000000 */
[----:B------:R-:W-:Y:S01]  /*1dc0*/  UMOV UR29, 0x8110490 ;  /* 0x08110490001d7882 */ /* 0x000fe20000000000 */
[----:B------:R2:W-:Y:S01]  /*1dd0*/  UTCHMMA gdesc[UR16], gdesc[UR18], tmem[UR12], tmem[UR24], idesc[UR25], !UPT ;  /* 0x00ff1812100075ea */ /* 0x0005e2000f80000c */
[----:B------:R-:W-:Y:S01]  /*1de0*/  UMOV UR26, 0x0 ;  /* 0x00000000001a7882 */ /* 0x000fe20000000000 */
[----:B------:R-:W-:Y:S01]  /*1df0*/  UMOV UR27, 0x8110490 ;  /* 0x08110490001b7882 */ /* 0x000fe20000000000 */
[----:B------:R2:W-:Y:S01]  /*1e00*/  UTCHMMA gdesc[UR56], gdesc[UR58], tmem[UR12], tmem[UR20], idesc[UR21], UPT ;  /* 0x00ff143a380075ea */ /* 0x0005e2000b80000c */
        /* <DEDUP_REMOVED lines=12> */
[----:B------:R2:W-:Y:S01]  /*1ed0*/  UTCHMMA gdesc[UR48], gdesc[UR50], tmem[UR12], tmem[UR62], idesc[UR63], UPT ;  /* 0x00ff3e32300075ea */ /* 0x0005e2000b80000c */
[----:B------:R2:W-:Y:S01]  /*1ee0*/  UTCHMMA gdesc[UR52], gdesc[UR54], tmem[UR12], tmem[UR64], idesc[UR65], UPT ;  /* 0x00ff4036340075ea */ /* 0x0005e2000b80000c */
[----:B------:R-:W-:Y:S01]  /*1ef0*/  NOP ;  /* 0x0000000000007918 */ /* 0x000fe20000000000 */
.L_x_59:
[----:B------:R-:W-:Y:S01]  /*1f00*/  ELECT P0, URZ, PT ;  /* 0x0000000000ff782f */ /* 0x000fe20003800000 */
[----:B--2---:R-:W-:Y:S01]  /*1f10*/  UMOV UR4, UR7 ;  /* 0x0000000700047c82 */ /* 0x004fe20008000000 */
[----:B------:R-:W-:Y:S02]  /*1f20*/  UMOV UR5, URZ ;  /* 0x000000ff00057c82 */ /* 0x000fe40008000000 */
[----:B------:R-:W-:-:S13]  /*1f30*/  ISETP.LT.U32.AND P0, PT, R68, 0x20, P0 ;  /* 0x000000204400780c */ /* 0x000fda0000701070 */
[----:B------:R-:W-:Y:S01]  /*1f40*/  VOTEU.ANY UP0, P0 ;  /* 0x0000000000ff7886 */ /* 0x000fe20000000100 */
[----:B------:R-:W-:Y:S01]  /*1f50*/  VOTEU.ANY UP1, P0 ;  /* 0x0000000000ff7886 */ /* 0x000fe20000020100 */
[----:B------:R-:W-:-:S03]  /*1f60*/  ISETP.GE.U32.AND P0, PT, R12, 0x81, PT ;  /* 0x000000810c00780c */ /* 0x000fc60003f06070 */
[----:B------:R-:W-:Y:S02]  /*1f70*/  @UP0 UMOV UR4, UR4 ;  /* 0x0000000400040c82 */ /* 0x000fe40008000000 */
[----:B------:R2:W-:Y:S01]  /*1f80*/  @UP1 UTCBAR [UR4], URZ ;  /* 0x000000ff040013e9 */ /* 0x0005e200080000ff */
[----:B------:R-:W-:Y:S06]  /*1f90*/  BAR.SYNC.DEFER_BLOCKING 0x0 ;  /* 0x0000000000007b1d */ /* 0x000fec0000010000 */
[----:B------:R-:W3:Y:S02]  /*1fa0*/  SYNCS.PHASECHK.TRANS64.TRYWAIT P1, [UR8+0x24020], RZ ;  /* 0x024020ffff0075a7 */ /* 0x000ee40008021108 */
[----:B--23--:R-:W-:Y:S05]  /*1fb0*/  @!P1 BRA `(.L_x_60) ;  /* 0x0000000c00ec9947 */ /* 0x00cfea0003800000 */
.L_x_75:
[----:B------:R-:W-:Y:S01]  /*1fc0*/  IMAD.MOV.U32 R2, RZ, RZ, RZ ;  /* 0x000000ffff027224 */ /* 0x000fe200078e00ff */
[----:B------:R-:W-:Y:S06]  /*1fd0*/  @!P0 BRA `(.L_x_57) ;  /* 0x0000000400cc8947 */ /* 0x000fec0003800000 */
[----:B------:R-:W2:Y:S01]  /*1fe0*/  LDCU UR34, c[0x0][0x3a0] ;  /* 0x00007400ff2277ac */ /* 0x000ea20008000800 */
[----:B------:R-:W-:Y:S01]  /*1ff0*/  UMOV UR13, 0x1 ;  /* 0x00000001000d7882 */ /* 0x000fe20000000000 */
[----:B------:R-:W-:-:S05]  /*2000*/  UMOV UR7, 0x80 ;  /* 0x0000008000077882 */ /* 0x000fca0000000000 */
.L_x_64:
[----:B------:R-:W-:Y:S01]  /*2010*/  BAR.SYNC.DEFER_BLOCKING 0x0 ;  /* 0x0000000000007b1d */ /* 0x000fe20000010000 */
[----:B------:R-:W-:Y:S01]  /*2020*/  ULEA UR35, UR13, UR8, 0x3 ;  /* 0x000000080d237291 */ /* 0x000fe2000f8e18ff */
[----:B-----5:R-:W-:Y:S01]  /*2030*/  @!P3 IMAD.MOV.U32 R3, RZ, RZ, 0xc000 ;  /* 0x0000c000ff03b424 */ /* 0x020fe200078e00ff */
[----:B------:R-:W-:Y:S01]  /*2040*/  ELECT P1, URZ, PT ;  /* 0x0000000000ff782f */ /* 0x000fe20003820000 */
[----:B------:R-:W-:-:S03]  /*2050*/  ULEA UR16, UR13, UR8, 0xf ;  /* 0x000000080d107291 */ /* 0x000fc6000f8e78ff */
[----:B------:R-:W-:Y:S01]  /*2060*/  ISETP.LT.U32.AND P1, PT, R68, 0x40, P1 ;  /* 0x000000404400780c */ /* 0x000fe20000f21070 */
[----:B------:R-:W-:Y:S01]  /*2070*/  ULOP3.LUT UR22, UR9, 0x1, URZ, 0xc0, !UPT ;  /* 0x0000000109167892 */ /* 0x000fe2000f8ec0ff */
[----:B------:R-:W-:-:S03]  /*2080*/  ELECT P0, URZ, PT ;  /* 0x0000000000ff782f */ /* 0x000fc60003800000 */
[----:B------:R-:W-:Y:S02]  /*2090*/  ULEA UR20, UR22, UR16, 0xe ;  /* 0x0000001016147291 */ /* 0x000fe4000f8e70ff */
[----:B------:R-:W-:Y:S01]  /*20a0*/  ULEA UR22, UR22, UR7, 0x6 ;  /* 0x0000000716167291 */ /* 0x000fe2000f8e30ff */
[----:B------:R-:W-:Y:S01]  /*20b0*/  ISETP.LT.U32.AND P0, PT, R68, 0x20, P0 ;  /* 0x000000204400780c */ /* 0x000fe20000701070 */
[----:B------:R-:W-:-:S04]  /*20c0*/  ULEA UR4, UR13, UR8, 0xe ;  /* 0x000000080d047291 */ /* 0x000fc8000f8e70ff */
[----:B------:R-:W-:Y:S01]  /*20d0*/  VOTEU.ANY UP0, P1 ;  /* 0x0000000000ff7886 */ /* 0x000fe20000800100 */
[----:B------:R-:W-:Y:S01]  /*20e0*/  UIADD3 UR4, UPT, UPT, UR4, 0x18000, URZ ;  /* 0x0001800004047890 */ /* 0x000fe2000fffe0ff */
[----:B------:R3:W-:Y:S01]  /*20f0*/  @!P3 SYNCS.ARRIVE.TRANS64 RZ, [UR35+0x24000], R3 ;  /* 0x02400003ffffb9a7 */ /* 0x0007e20008000023 */
[----:B------:R4:W-:Y:S06]  /*2100*/  MEMBAR.ALL.CTA ;  /* 0x0000000000007992 */ /* 0x0009ec0000008000 */
[----:B----4-:R-:W4:Y:S01]  /*2110*/  FENCE.VIEW.ASYNC.S ;  /* 0x00000000000073c6 */ /* 0x010f220000000000 */
[----:B------:R-:W-:Y:S01]  /*2120*/  @UP0 UIADD3 UR21, UPT, UPT, UR35, 0x24000, URZ ;  /* 0x0002400023150890 */ /* 0x000fe2000fffe0ff */
[----:B----4-:R-:W-:Y:S01]  /*2130*/  VOTEU.ANY UP0, P1 ;  /* 0x0000000000ff7886 */ /* 0x010fe20000800100 */
[----:B------:R-:W-:Y:S01]  /*2140*/  VOTEU.ANY UP1, P0 ;  /* 0x0000000000ff7886 */ /* 0x000fe20000020100 */
[----:B---3--:R-:W-:-:S04]  /*2150*/  IMAD.U32 R3, R2, -0x80000000, RZ ;  /* 0x8000000002037824 */ /* 0x008fc800078e00ff */
[----:B------:R-:W-:Y:S01]  /*2160*/  @UP1 UIADD3 UR5, UPT, UPT, UR35, 0x24000, URZ ;  /* 0x0002400023051890 */ /* 0x000fe2000fffe0ff */
[----:B------:R-:W-:Y:S01]  /*2170*/  VOTEU.ANY UP1, P0 ;  /* 0x0000000000ff7886 */ /* 0x000fe20000020100 */
[----:B------:R-:W-:Y:S06]  /*2180*/  BAR.SYNC.DEFER_BLOCKING 0x0 ;  /* 0x0000000000007b1d */ /* 0x000fec0000010000 */
[----:B------:R3:W-:Y:S01]  /*2190*/  @UP0 UTMALDG.2D [UR20], [UR10] ;  /* 0x000000140a0005b4 */ /* 0x0007e20008008000 */
[----:B------:R-:W-:Y:S01]  /*21a0*/  UISETP.NE.U32.AND UP0, UPT, UR9, URZ, UPT ;  /* 0x000000ff0900728c */ /* 0x000fe2000bf05070 */
[----:B------:R-:W-:Y:S06]  /*21b0*/  BAR.SYNC.DEFER_BLOCKING 0x0 ;  /* 0x0000000000007b1d */ /* 0x000fec0000010000 */
[----:B------:R3:W-:Y:S02]  /*21c0*/  @UP1 UTMALDG.2D [UR4], [UR32] ;  /* 0x00000004200015b4 */ /* 0x0007e40008008000 */
[----:B------:R-:W-:Y:S06]  /*21d0*/  BAR.SYNC.DEFER_BLOCKING 0x0 ;  /* 0x0000000000007b1d */ /* 0x000fec0000010000 */
[----:B------:R-:W4:Y:S02]  /*21e0*/  SYNCS.PHASECHK.TRANS64.TRYWAIT P0, [UR35+0x24000], R3 ;  /* 0x02400003ff0075a7 */ /* 0x000f240008001123 */
[----:B---34-:R-:W-:Y:S05]  /*21f0*/  @!P0 BRA `(.L_x_61) ;  /* 0x0000000c00688947 */ /* 0x018fea0003800000 */
.L_x_76:
        /* <DEDUP_REMOVED lines=8> */
[----:B------:R-:W-:Y:S01]  /*2280*/  UMOV UR5, URZ ;  /* 0x000000ff00057c82 */ /* 0x000fe20008000000 */
[----:B------:R-:W-:-:S02]  /*2290*/  UIADD3.X UR29, UPT, UPT, UR4, 0x40004040, URZ, UP0, !UPT ;  /* 0x40004040041d7890 */ /* 0x000fc400087fe4ff */
[----:B------:R-:W-:Y:S02]  /*22a0*/  UIADD3 UR42, UP3, UPT, UR28, 0x2, URZ ;  /* 0x000000021c2a7890 */ /* 0x000fe4000ff7e0ff */
[----:B------:R-:W-:Y:S02]  /*22b0*/  UIADD3.X UR27, UPT, UPT, UR5, 0x40004040, URZ, UP1, !UPT ;  /* 0x40004040051b7890 */ /* 0x000fe40008ffe4ff */
[----:B------:R-:W-:Y:S02]  /*22c0*/  UIADD3 UR44, UP2, UPT, UR26, 0x80, URZ ;  /* 0x000000801a2c7890 */ /* 0x000fe4000ff5e0ff */
[----:B------:R-:W-:Y:S02]  /*22d0*/  UIADD3 UR46, UP6, UPT, UR28, 0x4, URZ ;  /* 0x000000041c2e7890 */ /* 0x000fe4000ffde0ff */
[----:B------:R-:W-:Y:S02]  /*22e0*/  UIADD3 UR48, UP5, UPT, UR26, 0x100, URZ ;  /* 0x000001001a307890 */ /* 0x000fe4000ffbe0ff */
[----:B------:R-:W-:-:S02]  /*22f0*/  UIADD3 UR50, UP1, UPT, UR28, 0x3fe, URZ ;  /* 0x000003fe1c327890 */ /* 0x000fc4000ff3e0ff */
[----:B------:R-:W-:Y:S02]  /*2300*/  UIADD3 UR52, UP0, UPT, UR26, 0x180, URZ ;  /* 0x000001801a347890 */ /* 0x000fe4000ff1e0ff */
[----:B------:R-:W-:Y:S02]  /*2310*/  UIADD3.X UR43, UPT, UPT, UR29, URZ, URZ, UP3, !UPT ;  /* 0x000000ff1d2b7290 */ /* 0x000fe40009ffe4ff */
[----:B------:R-:W-:Y:S02]  /*2320*/  UIADD3 UR54, UP4, UPT, UR28, 0x400, URZ ;  /* 0x000004001c367890 */ /* 0x000fe4000ff9e0ff */
[----:B------:R-:W-:Y:S02]  /*2330*/  UIADD3 UR56, UP3, UPT, UR26, 0x200, URZ ;  /* 0x000002001a387890 */ /* 0x000fe4000ff7e0ff */
[----:B------:R-:W-:Y:S02]  /*2340*/  UIADD3.X UR45, UPT, UPT, UR27, URZ, URZ, UP2, !UPT ;  /* 0x000000ff1b2d7290 */ /* 0x000fe400097fe4ff */
[----:B------:R-:W-:-:S02]  /*2350*/  UIADD3.X UR47, UPT, UPT, UR29, URZ, URZ, UP6, !UPT ;  /* 0x000000ff1d2f7290 */ /* 0x000fc4000b7fe4ff */
[----:B------:R-:W-:Y:S02]  /*2360*/  UIADD3 UR58, UP2, UPT, UR28, 0x402, URZ ;  /* 0x000004021c3a7890 */ /* 0x000fe4000ff5e0ff */
[----:B------:R-:W-:Y:S02]  /*2370*/  UIADD3 UR60, UP6, UPT, UR26, 0x280, URZ ;  /* 0x000002801a3c7890 */ /* 0x000fe4000ffde0ff */
[----:B------:R-:W-:Y:S02]  /*2380*/  UIADD3.X UR49, UPT, UPT, UR27, URZ, URZ, UP5, !UPT ;  /* 0x000000ff1b317290 */ /* 0x000fe4000affe4ff */
[----:B------:R-:W-:Y:S02]  /*2390*/  UIADD3.X UR51, UPT, UPT, UR29, URZ, URZ, UP1, !UPT ;  /* 0x000000ff1d337290 */ /* 0x000fe40008ffe4ff */
[----:B------:R-:W-:Y:S02]  /*23a0*/  UIADD3 UR4, UP5, UPT, UR28, 0x404, URZ ;  /* 0x000004041c047890 */ /* 0x000fe4000ffbe0ff */
[----:B------:R-:W-:-:S02]  /*23b0*/  UIADD3 UR30, UP1, UPT, UR26, 0x300, URZ ;  /* 0x000003001a1e7890 */ /* 0x000fc4000ff3e0ff */
[----:B------:R-:W-:Y:S02]  /*23c0*/  UIADD3.X UR53, UPT, UPT, UR27, URZ, URZ, UP0, !UPT ;  /* 0x000000ff1b357290 */ /* 0x000fe400087fe4ff */
[----:B------:R-:W-:Y:S02]  /*23d0*/  UIADD3.X UR55, UPT, UPT, UR29, URZ, URZ, UP4, !UPT ;  /* 0x000000ff1d377290 */ /* 0x000fe4000a7fe4ff */
[----:B------:R-:W-:Y:S02]  /*23e0*/  UIADD3.X UR57, UPT, UPT, UR27, URZ, URZ, UP3, !UPT ;  /* 0x000000ff1b397290 */ /* 0x000fe40009ffe4ff */
[----:B------:R-:W-:Y:S02]  /*23f0*/  UIADD3.X UR59, UPT, UPT, UR29, URZ, URZ, UP2, !UPT ;  /* 0x000000ff1d3b7290 */ /* 0x000fe400097fe4ff */
[----:B------:R-:W-:Y:S01]  /*2400*/  UIADD3.X UR61, UPT, UPT, UR27, URZ, URZ, UP6, !UPT ;  /* 0x000000ff1b3d7290 */ /* 0x000fe2000b7fe4ff */
[----:B------:R-:W-:Y:S01]  /*2410*/  UMOV UR16, 0x0 ;  /* 0x0000000000107882 */ /* 0x000fe20000000000 */
[----:B------:R-:W-:Y:S01]  /*2420*/  UMOV UR17, 0x8110490 ;  /* 0x0811049000117882 */ /* 0x000fe20000000000 */
[----:B------:R-:W-:Y:S01]  /*2430*/  UMOV UR21, 0x40004040 ;  /* 0x4000404000157882 */ /* 0x000fe20000000000 */
[----:B------:R-:W-:Y:S01]  /*2440*/  UMOV UR25, 0x40004040 ;  /* 0x4000404000197882 */ /* 0x000fe20000000000 */
[----:B------:R-:W-:Y:S01]  /*2450*/  UIADD3.X UR5, UPT, UPT, UR29, URZ, URZ, UP5, !UPT ;  /* 0x000000ff1d057290 */ /* 0x000fe2000affe4ff */
[----:B------:R3:W-:Y:S01]  /*2460*/  UTCHMMA gdesc[UR20], gdesc[UR24], tmem[UR12], tmem[UR16], idesc[UR17], UPT ;  /* 0x00ff1018140075ea */ /* 0x0007e2000b80000c */
[----:B------:R-:W-:Y:S01]  /*2470*/  UIADD3.X UR31, UPT, UPT, UR27, URZ, URZ, UP1, !UPT ;  /* 0x000000ff1b1f7290 */ /* 0x000fe20008ffe4ff */
[----:B------:R-:W-:Y:S01]  /*2480*/  UMOV UR18, 0x0 ;  /* 0x0000000000127882 */ /* 0x000fe20000000000 */
[----:B------:R-:W-:Y:S01]  /*2490*/  UMOV UR19, 0x8110490 ;  /* 0x0811049000137882 */ /* 0x000fe20000000000 */
[----:B------:R-:W-:Y:S01]  /*24a0*/  UMOV UR38, 0x0 ;  /* 0x0000000000267882 */ /* 0x000fe20000000000 */
[----:B------:R-:W-:Y:S01]  /*24b0*/  UMOV UR39, 0x8110490 ;  /* 0x0811049000277882 */ /* 0x000fe20000000000 */
        /* <DEDUP_REMOVED lines=18> */
.L_x_62:
[----:B------:R-:W-:Y:S01]  /*25e0*/  ELECT P0, URZ, PT ;  /* 0x0000000000ff782f */ /* 0x000fe20003800000 */
[----:B---3--:R-:W-:-:S03]  /*25f0*/  UIADD3 UR4, UPT, UPT, UR35, 0x24020, URZ ;  /* 0x0002402023047890 */ /* 0x008fc6000fffe0ff */
[----:B------:R-:W-:Y:S01]  /*2600*/  ISETP.LT.U32.AND P0, PT, R68, 0x20, P0 ;  /* 0x000000204400780c */ /* 0x000fe20000701070 */
[----:B------:R-:W-:-:S12]  /*2610*/  UMOV UR5, URZ ;  /* 0x000000ff00057c82 */ /* 0x000fd80008000000 */
[----:B------:R-:W-:Y:S01]  /*2620*/  VOTEU.ANY UP0, P0 ;  /* 0x0000000000ff7886 */ /* 0x000fe20000000100 */
[----:B------:R-:W-:-:S04]  /*2630*/  VOTEU.ANY UP1, P0 ;  /* 0x0000000000ff7886 */ /* 0x000fc80000020100 */
[----:B------:R-:W-:Y:S02]  /*2640*/  @UP0 UMOV UR4, UR4 ;  /* 0x0000000400040c82 */ /* 0x000fe40008000000 */
[----:B------:R3:W-:Y:S01]  /*2650*/  @UP1 UTCBAR [UR4], URZ ;  /* 0x000000ff040013e9 */ /* 0x0007e200080000ff */
[----:B------:R-:W-:Y:S06]  /*2660*/  BAR.SYNC.DEFER_BLOCKING 0x0 ;  /* 0x0000000000007b1d */ /* 0x000fec0000010000 */
[----:B------:R-:W4:Y:S02]  /*2670*/  SYNCS.PHASECHK.TRANS64.TRYWAIT P0, [UR35+0x24020], R3 ;  /* 0x02402003ff0075a7 */ /* 0x000f240008001123 */
[----:B---34-:R-:W-:Y:S05]  /*2680*/  @!P0 BRA `(.L_x_63) ;  /* 0x0000000800508947 */ /* 0x018fea0003800000 */
.L_x_77:
[----:B------:R-:W-:Y:S02]  /*2690*/  UIADD3 UR13, UPT, UPT, UR13, 0x1, URZ ;  /* 0x000000010d0d7890 */ /* 0x000fe4000fffe0ff */
[----:B------:R-:W-:Y:S02]  /*26a0*/  UIADD3 UR7, UPT, UPT, UR7, 0x80, URZ ;  /* 0x0000008007077890 */ /* 0x000fe4000fffe0ff */
[----:B------:R-:W-:-:S04]  /*26b0*/  UISETP.NE.U32.AND UP0, UPT, UR13, 0x3, UPT ;  /* 0x000000030d00788c */ /* 0x000fc8000bf05070 */
[----:B------:R-:W-:Y:S02]  /*26c0*/  USEL UR13, UR13, URZ, UP0 ;  /* 0x000000ff0d0d7287 */ /* 0x000fe40008000000 */
[----:B------:R-:W-:Y:S02]  /*26d0*/  USEL UR4, URZ, 0x1, UP0 ;  /* 0x00000001ff047887 */ /* 0x000fe40008000000 */
[----:B--2---:R-:W-:-:S04]  /*26e0*/  UISETP.GE.AND UP0, UPT, UR7, UR34, UPT ;  /* 0x000000220700728c */ /* 0x004fc8000bf06270 */
[----:B------:R-:W-:-:S05]  /*26f0*/  LOP3.LUT R2, R2, UR4, RZ, 0x3c, !PT ;  /* 0x0000000402027c12 */ /* 0x000fca000f8e3cff */
[----:B------:R-:W-:Y:S05]  /*2700*/  BRA.U !UP0, `(.L_x_64) ;  /* 0xfffffff908407547 */ /* 0x000fea000b83ffff */
.L_x_57:
[----:B---34-:R-:W-:Y:S06]  /*2710*/  BAR.SYNC.DEFER_BLOCKING 0x0 ;  /* 0x0000000000007b1d */ /* 0x018fec0000010000 */
[----:B------:R-:W-:Y:S04]  /*2720*/  BSSY.RECONVERGENT B4, `(.L_x_65) ;  /* 0x0000004000047945 */ /* 0x000fe80003800200 */
[----:B------:R-:W-:Y:S05]  /*2730*/  @P3 BRA `(.L_x_66) ;  /* 0x0000000000083947 */ /* 0x000fea0003800000 */
[----:B------:R-:W2:Y:S02]  /*2740*/  SYNCS.CCTL.IV [UR8+0x24000] ;  /* 0x02400000ff0079b1 */ /* 0x000ea40008000008 */
[----:B--2---:R-:W2:Y:S02]  /*2750*/  SYNCS.CCTL.IV [UR8+0x24020] ;  /* 0x02402000ff0079b1 */ /* 0x004ea40008000008 */
.L_x_66:
[----:B------:R-:W-:Y:S05]  /*2760*/  BSYNC.RECONVERGENT B4 ;  /* 0x0000000000047941 */ /* 0x000fea0003800200 */
.L_x_65:
[----:B--2---:R-:W-:Y:S06]  /*2770*/  BAR.SYNC.DEFER_BLOCKING 0x0 ;  /* 0x0000000000007b1d */ /* 0x004fec0000010000 */
[----:B------:R-:W-:Y:S04]  /*2780*/  BSSY.RECONVERGENT B4, `(.L_x_67) ;  /* 0x0000004000047945 */ /* 0x000fe80003800200 */
[----:B------:R-:W-:Y:S05]  /*2790*/  @P3 BRA `(.L_x_68) ;  /* 0x0000000000083947 */ /* 0x000fea0003800000 */
[----:B------:R-:W2:Y:S02]  /*27a0*/  SYNCS.CCTL.IV [UR8+0x24008] ;  /* 0x02400800ff0079b1 */ /* 0x000ea40008000008 */
[----:B--2---:R-:W2:Y:S02]  /*27b0*/  SYNCS.CCTL.IV [UR8+0x24028] ;  /* 0x02402800ff0079b1 */ /* 0x004ea40008000008 */
.L_x_68:
[----:B------:R-:W-:Y:S05]  /*27c0*/  BSYNC.RECONVERGENT B4 ;  /* 0x0000000000047941 */ /* 0x000fea0003800200 */
.L_x_67:
[----:B--2---:R-:W-:Y:S06]  /*27d0*/  BAR.SYNC.DEFER_BLOCKING 0x0 ;  /* 0x0000000000007b1d */ /* 0x004fec0000010000 */
[----:B------:R-:W-:Y:S04]  /*27e0*/  BSSY.RECONVERGENT B4, `(.L_x_69) ;  /* 0x0000004000047945 */ /* 0x000fe80003800200 */
[----:B------:R-:W-:Y:S05]  /*27f0*/  @P3 BRA `(.L_x_70) ;  /* 0x0000000000083947 */ /* 0x000fea0003800000 */
[----:B------:R-:W2:Y:S02]  /*2800*/  SYNCS.CCTL.IV [UR8+0x24010] ;  /* 0x02401000ff0079b1 */ /* 0x000ea40008000008 */
[----:B--2---:R-:W2:Y:S02]  /*2810*/  SYNCS.CCTL.IV [UR8+0x24030] ;  /* 0x02403000ff0079b1 */ /* 0x004ea40008000008 */
.L_x_70:
[----:B------:R-:W-:Y:S05]  /*2820*/  BSYNC.RECONVERGENT B4 ;  /* 0x0000000000047941 */ /* 0x000fea0003800200 */
.L_x_69:
[----:B------:R-:W-:Y:S01]  /*2830*/  USHF.L.U32 UR9, UR9, 0x15, URZ ;  /* 0x0000001509097899 */ /* 0x000fe200080006ff */
[C---:B------:R-:W-:Y:S01]  /*2840*/  IMAD.SHL.U32 R2, R0.reuse, 0x80, RZ ;  /* 0x0000008000027824 */ /* 0x040fe200078e00ff */
[----:B------:R-:W-:Y:S01]  /*2850*/  ELECT P0, URZ, PT ;  /* 0x0000000000ff782f */ /* 0x000fe20003800000 */
[----:B-----5:R-:W-:Y:S01]  /*2860*/  IMAD.SHL.U32 R3, R0, 0x10, RZ ;  /* 0x0000001000037824 */ /* 0x020fe200078e00ff */
[----:B------:R-:W-:Y:S02]  /*2870*/  ULOP3.LUT UR9, UR9, 0x600000, URZ, 0xc0, !UPT ;  /* 0x0060000009097892 */ /* 0x000fe4000f8ec0ff */
[----:B------:R-:W-:Y:S01]  /*2880*/  LOP3.LUT R0, R2, 0x3f80, RZ, 0xc0, !PT ;  /* 0x00003f8002007812 */ /* 0x000fe200078ec0ff */
[----:B------:R-:W-:Y:S01]  /*2890*/  UMOV UR10, UR23 ;  /* 0x00000017000a7c82 */ /* 0x000fe20008000000 */
[----:B------:R-:W-:Y:S01]  /*28a0*/  UIADD3 UR9, UPT, UPT, UR12, UR9, URZ ;  /* 0x000000090c097290 */ /* 0x000fe2000fffe0ff */
[----:B------:R-:W-:Y:S02]  /*28b0*/  ISETP.LT.U32.AND P0, PT, R68, 0x20, P0 ;  /* 0x000000204400780c */ /* 0x000fe40000701070 */
[----:B------:R-:W-:-:S04]  /*28c0*/  LOP3.LUT R0, R0, 0x70, R3, 0xf8, !PT ;  /* 0x0000007000007812 */ /* 0x000fc800078ef803 */
[C---:B------:R-:W-:Y:S02]  /*28d0*/  LOP3.LUT R2, R0.reuse, 0x10, RZ, 0x3c, !PT ;  /* 0x0000001000027812 */ /* 0x040fe400078e3cff */
[----:B------:R-:W3:Y:S01]  /*28e0*/  LDTM.x64 R4, tmem[UR9] ;  /* 0x00000009000479ee */ /* 0x000ee20008340000 */
[----:B------:R-:W-:Y:S01]  /*28f0*/  LOP3.LUT R3, R0, 0x20, RZ, 0x3c, !PT ;  /* 0x0000002000037812 */ /* 0x000fe200078e3cff */
[----:B------:R-:W-:Y:S01]  /*2900*/  NOP ;  /* 0x0000000000007918 */ /* 0x000fe20000000000 */
[----:B------:R-:W-:Y:S02]  /*2910*/  UMOV UR9, UR6 ;  /* 0x0000000600097c82 */ /* 0x000fe40008000000 */
[----:B---3--:R-:W-:Y:S01]  /*2920*/  VOTEU.ANY UP1, P0 ;  /* 0x0000000000ff7886 */ /* 0x008fe20000020100 */
[----:B------:R-:W-:Y:S01]  /*2930*/  VOTEU.ANY UP0, P0 ;  /* 0x0000000000ff7886 */ /* 0x000fe20000000100 */
[----:B------:R-:W-:Y:S02]  /*2940*/  F2FP.BF16.F32.PACK_AB R4, R5, R4 ;  /* 0x000000040504723e */ /* 0x000fe400000010ff */
[----:B------:R-:W-:-:S02]  /*2950*/  F2FP.BF16.F32.PACK_AB R5, R7, R6 ;  /* 0x000000060705723e */ /* 0x000fc400000010ff */
[----:B------:R-:W-:Y:S02]  /*2960*/  F2FP.BF16.F32.PACK_AB R12, R13, R12 ;  /* 0x0000000c0d0c723e */ /* 0x000fe400000010ff */
[----:B------:R-:W-:Y:S02]  /*2970*/  F2FP.BF16.F32.PACK_AB R6, R9, R8 ;  /* 0x000000080906723e */ /* 0x000fe400000010ff */
[----:B------:R-:W-:Y:S02]  /*2980*/  F2FP.BF16.F32.PACK_AB R7, R11, R10 ;  /* 0x0000000a0b07723e */ /* 0x000fe400000010ff */
[----:B------:R-:W-:Y:S02]  /*2990*/  F2FP.BF16.F32.PACK_AB R13, R15, R14 ;  /* 0x0000000e0f0d723e */ /* 0x000fe400000010ff */
[----:B------:R-:W-:Y:S01]  /*29a0*/  F2FP.BF16.F32.PACK_AB R20, R21, R20 ;  /* 0x000000141514723e */ /* 0x000fe200000010ff */
[----:B--2---:R2:W-:Y:S01]  /*29b0*/  STS.128 [R0+UR8], R4 ;  /* 0x0000000400007988 */ /* 0x0045e20008000c08 */
[----:B------:R-:W-:-:S02]  /*29c0*/  F2FP.BF16.F32.PACK_AB R14, R17, R16 ;  /* 0x00000010110e723e */ /* 0x000fc400000010ff */
[----:B------:R-:W-:Y:S02]  /*29d0*/  F2FP.BF16.F32.PACK_AB R15, R19, R18 ;  /* 0x00000012130f723e */ /* 0x000fe400000010ff */
[----:B------:R-:W-:Y:S02]  /*29e0*/  F2FP.BF16.F32.PACK_AB R21, R23, R22 ;  /* 0x000000161715723e */ /* 0x000fe400000010ff */
[----:B------:R-:W-:Y:S01]  /*29f0*/  F2FP.BF16.F32.PACK_AB R28, R29, R28 ;  /* 0x0000001c1d1c723e */ /* 0x000fe200000010ff */
[----:B------:R2:W-:Y:S01]  /*2a00*/  STS.128 [R2+UR8], R12 ;  /* 0x0000000c02007988 */ /* 0x0005e20008000c08 */
[----:B------:R-:W-:Y:S02]  /*2a10*/  F2FP.BF16.F32.PACK_AB R22, R25, R24 ;  /* 0x000000181916723e */ /* 0x000fe400000010ff */
[----:B------:R-:W-:Y:S02]  /*2a20*/  F2FP.BF16.F32.PACK_AB R23, R27, R26 ;  /* 0x0000001a1b17723e */ /* 0x000fe400000010ff */
[----:B------:R-:W-:-:S02]  /*2a30*/  F2FP.BF16.F32.PACK_AB R29, R31, R30 ;  /* 0x0000001e1f1d723e */ /* 0x000fc400000010ff */
[----:B------:R-:W-:Y:S01]  /*2a40*/  F2FP.BF16.F32.PACK_AB R36, R37, R36 ;  /* 0x000000242524723e */ /* 0x000fe200000010ff */
[----:B------:R2:W-:Y:S01]  /*2a50*/  STS.128 [R3+UR8], R20 ;  /* 0x0000001403007988 */ /* 0x0005e20008000c08 */
[----:B------:R-:W-:Y:S02]  /*2a60*/  F2FP.BF16.F32.PACK_AB R30, R33, R32 ;  /* 0x00000020211e723e */ /* 0x000fe400000010ff */
[----:B------:R-:W-:Y:S02]  /*2a70*/  F2FP.BF16.F32.PACK_AB R31, R35, R34 ;  /* 0x00000022231f723e */ /* 0x000fe400000010ff */
[----:B------:R-:W-:Y:S02]  /*2a80*/  F2FP.BF16.F32.PACK_AB R37, R39, R38 ;  /* 0x000000262725723e */ /* 0x000fe400000010ff */
[----:B------:R-:W-:Y:S02]  /*2a90*/  F2FP.BF16.F32.PACK_AB R44, R45, R44 ;  /* 0x0000002c2d2c723e */ /* 0x000fe400000010ff */
[----:B------:R-:W-:-:S02]  /*2aa0*/  LOP3.LUT R8, R0, 0x30, RZ, 0x3c, !PT ;  /* 0x0000003000087812 */ /* 0x000fc400078e3cff */
[----:B------:R-:W-:Y:S02]  /*2ab0*/  F2FP.BF16.F32.PACK_AB R38, R41, R40 ;  /* 0x000000282926723e */ /* 0x000fe400000010ff */
[----:B------:R-:W-:Y:S01]  /*2ac0*/  F2FP.BF16.F32.PACK_AB R39, R43, R42 ;  /* 0x0000002a2b27723e */ /* 0x000fe200000010ff */
[----:B------:R2:W-:Y:S01]  /*2ad0*/  STS.128 [R8+UR8], R28 ;  /* 0x0000001c08007988 */ /* 0x0005e20008000c08 */
[----:B------:R-:W-:Y:S02]  /*2ae0*/  F2FP.BF16.F32.PACK_AB R45, R47, R46 ;  /* 0x0000002e2f2d723e */ /* 0x000fe400000010ff */
[----:B------:R-:W-:Y:S02]  /*2af0*/  F2FP.BF16.F32.PACK_AB R52, R53, R52 ;  /* 0x000000343534723e */ /* 0x000fe400000010ff */
[----:B------:R-:W-:Y:S02]  /*2b00*/  LOP3.LUT R9, R0, 0x40, RZ, 0x3c, !PT ;  /* 0x0000004000097812 */ /* 0x000fe400078e3cff */
[----:B------:R-:W-:-:S02]  /*2b10*/  F2FP.BF16.F32.PACK_AB R46, R49, R48 ;  /* 0x00000030312e723e */ /* 0x000fc400000010ff */
[----:B------:R-:W-:Y:S01]  /*2b20*/  F2FP.BF16.F32.PACK_AB R47, R51, R50 ;  /* 0x00000032332f723e */ /* 0x000fe200000010ff */
[----:B------:R2:W-:Y:S01]  /*2b30*/  STS.128 [R9+UR8], R36 ;  /* 0x0000002409007988 */ /* 0x0005e20008000c08 */
[----:B------:R-:W-:Y:S02]  /*2b40*/  F2FP.BF16.F32.PACK_AB R53, R55, R54 ;  /* 0x000000363735723e */ /* 0x000fe400000010ff */
[----:B------:R-:W-:Y:S02]  /*2b50*/  F2FP.BF16.F32.PACK_AB R60, R61, R60 ;  /* 0x0000003c3d3c723e */ /* 0x000fe400000010ff */
[----:B------:R-:W-:Y:S02]  /*2b60*/  LOP3.LUT R10, R0, 0x50, RZ, 0x3c, !PT ;  /* 0x00000050000a7812 */ /* 0x000fe400078e3cff */
[----:B------:R-:W-:Y:S02]  /*2b70*/  F2FP.BF16.F32.PACK_AB R54, R57, R56 ;  /* 0x000000383936723e */ /* 0x000fe400000010ff */
[----:B------:R-:W-:Y:S01]  /*2b80*/  F2FP.BF16.F32.PACK_AB R55, R59, R58 ;  /* 0x0000003a3b37723e */ /* 0x000fe200000010ff */
[----:B------:R2:W-:Y:S01]  /*2b90*/  STS.128 [R10+UR8], R44 ;  /* 0x0000002c0a007988 */ /* 0x0005e20008000c08 */
[----:B------:R-:W-:-:S02]  /*2ba0*/  F2FP.BF16.F32.PACK_AB R61, R63, R62 ;  /* 0x0000003e3f3d723e */ /* 0x000fc400000010ff */
[C---:B------:R-:W-:Y:S02]  /*2bb0*/  LOP3.LUT R11, R0.reuse, 0x60, RZ, 0x3c, !PT ;  /* 0x00000060000b7812 */ /* 0x040fe400078e3cff */
[----:B------:R-:W-:Y:S02]  /*2bc0*/  F2FP.BF16.F32.PACK_AB R62, R65, R64 ;  /* 0x00000040413e723e */ /* 0x000fe400000010ff */
[----:B------:R-:W-:Y:S01]  /*2bd0*/  F2FP.BF16.F32.PACK_AB R63, R67, R66 ;  /* 0x00000042433f723e */ /* 0x000fe200000010ff */
[----:B------:R2:W-:Y:S01]  /*2be0*/  STS.128 [R11+UR8], R52 ;  /* 0x000000340b007988 */ /* 0x0005e20008000c08 */
[----:B------:R-:W-:-:S05]  /*2bf0*/  LOP3.LUT R16, R0, 0x70, RZ, 0x3c, !PT ;  /* 0x0000007000107812 */ /* 0x000fca00078e3cff */
[----:B------:R2:W-:Y:S01]  /*2c00*/  STS.128 [R16+UR8], R60 ;  /* 0x0000003c10007988 */ /* 0x0005e20008000c08 */
[----:B------:R3:W-:Y:S06]  /*2c10*/  MEMBAR.ALL.CTA ;  /* 0x0000000000007992 */ /* 0x0007ec0000008000 */
[----:B---3--:R-:W3:Y:S02]  /*2c20*/  FENCE.VIEW.ASYNC.S ;  /* 0x00000000000073c6 */ /* 0x008ee40000000000 */
[----:B---3--:R-:W-:Y:S06]  /*2c30*/  BAR.SYNC.DEFER_BLOCKING 0x0 ;  /* 0x0000000000007b1d */ /* 0x008fec0000010000 */
[----:B------:R2:W-:Y:S01]  /*2c40*/  @UP1 UTMASTG.2D [UR8], [UR14] ;  /* 0x000000080e0013b5 */ /* 0x0005e20008008000 */
[----:B------:R0:W-:Y:S01]  /*2c50*/  UTMACMDFLUSH ;  /* 0x00000000000079b7 */ /* 0x0001e20000000000 */
[----:B------:R-:W-:-:S04]  /*2c60*/  DEPBAR.LE SB0, 0x0 ;  /* 0x000080000000791a */ /* 0x000fc80000000000 */
[----:B------:R-:W-:Y:S08]  /*2c70*/  BAR.SYNC.DEFER_BLOCKING 0x0 ;  /* 0x0000000000007b1d */ /* 0x000ff00000010000 */
[----:B------:R-:W-:Y:S06]  /*2c80*/  BAR.SYNC.DEFER_BLOCKING 0x0 ;  /* 0x0000000000007b1d */ /* 0x000fec0000010000 */
[----:B--2---:R-:W-:Y:S05]  /*2c90*/  @P2 BRA `(.L_x_71) ;  /* 0x0000000000a02947 */ /* 0x004fea0003800000 */
[----:B------:R-:W2:Y:S01]  /*2ca0*/  S2UR UR5, SR_CgaCtaId ;  /* 0x00000000000579c3 */ /* 0x000ea20000008800 */
[----:B------:R-:W-:Y:S01]  /*2cb0*/  NOP ;  /* 0x0000000000007918 */ /* 0x000fe20000000000 */
[----:B------:R-:W-:Y:S01]  /*2cc0*/  UMOV UR4, 0x50 ;  /* 0x0000005000047882 */ /* 0x000fe20000000000 */
[----:B------:R-:W-:Y:S02]  /*2cd0*/  IMAD.U32 R0, RZ, RZ, UR12 ;  /* 0x0000000cff007e24 */ /* 0x000fe4000f8e00ff */
[----:B------:R-:W-:Y:S02]  /*2ce0*/  IMAD.MOV.U32 R3, RZ, RZ, 0x3 ;  /* 0x00000003ff037424 */ /* 0x000fe400078e00ff */
[----:B------:R-:W-:Y:S01]  /*2cf0*/  IMAD.MOV.U32 R7, RZ, RZ, 0x1 ;  /* 0x00000001ff077424 */ /* 0x000fe200078e00ff */
[----:B------:R-:W-:-:S04]  /*2d00*/  LOP3.LUT R0, R0, 0xffff, RZ, 0xc0, !PT ;  /* 0x0000ffff00007812 */ /* 0x000fc800078ec0ff */
[----:B------:R-:W-:-:S05]  /*2d10*/  SHF.R.U32.HI R0, RZ, 0x5, R0 ;  /* 0x00000005ff007819 */ /* 0x000fca0000011600 */
[----:B------:R-:W-:Y:S01]  /*2d20*/  VIADD R2, R0, 0x10 ;  /* 0x0000001000027836 */ /* 0x000fe20000000000 */
[----:B------:R-:W-:Y:S01]  /*2d30*/  SHF.L.U32 R0, R3, R0, RZ ;  /* 0x0000000003007219 */ /* 0x000fe200000006ff */
[----:B--2---:R-:W-:-:S03]  /*2d40*/  ULEA UR6, UR5, UR4, 0x18 ;  /* 0x0000000405067291 */ /* 0x004fc6000f8ec0ff */
[----:B------:R-:W-:-:S04]  /*2d50*/  SHF.L.U32 R3, R7, R2, RZ ;  /* 0x0000000207037219 */ /* 0x000fc800000006ff */
[----:B------:R-:W-:Y:S02]  /*2d60*/  LOP3.LUT R0, R3, R0, RZ, 0xfc, !PT ;  /* 0x0000000003007212 */ /* 0x000fe400078efcff */
[----:B------:R-:W2:Y:S02]  /*2d70*/  LDS R5, [UR6] ;  /* 0x00000006ff057984 */ /* 0x000ea40008000800 */
[C---:B------:R-:W-:Y:S02]  /*2d80*/  LOP3.LUT R2, R0.reuse, 0xffff, RZ, 0xc0, !PT ;  /* 0x0000ffff00027812 */ /* 0x040fe400078ec0ff */
[----:B--2---:R-:W-:-:S04]  /*2d90*/  LOP3.LUT R3, R0, 0xffff, R5, 0x80, !PT ;  /* 0x0000ffff00037812 */ /* 0x004fc800078e8005 */
[----:B------:R-:W-:-:S13]  /*2da0*/  ISETP.NE.AND P0, PT, R3, R2, PT ;  /* 0x000000020300720c */ /* 0x000fda0003f05270 */
[----:B------:R-:W-:Y:S05]  /*2db0*/  @P0 BRA `(.L_x_72) ;  /* 0x0000000000500947 */ /* 0x000fea0003800000 */
[----:B------:R-:W-:Y:S02]  /*2dc0*/  SHF.R.U32.HI R5, RZ, 0x10, R5 ;  /* 0x00000010ff057819 */ /* 0x000fe40000011605 */
[----:B------:R-:W-:-:S04]  /*2dd0*/  SHF.R.U32.HI R2, RZ, 0x10, R0 ;  /* 0x00000010ff027819 */ /* 0x000fc80000011600 */
[----:B------:R-:W-:-:S04]  /*2de0*/  LOP3.LUT R5, R5, R2, RZ, 0xc0, !PT ;  /* 0x0000000205057212 */ /* 0x000fc800078ec0ff */
[----:B------:R-:W-:-:S13]  /*2df0*/  ISETP.NE.AND P0, PT, R5, R2, PT ;  /* 0x000000020500720c */ /* 0x000fda0003f05270 */
[----:B------:R-:W-:Y:S05]  /*2e00*/  @P0 BRA `(.L_x_73) ;  /* 0x0000000000300947 */ /* 0x000fea0003800000 */
[----:B------:R-:W-:Y:S01]  /*2e10*/  R2UR UR4, R0 ;  /* 0x00000000000472ca */ /* 0x000fe200000e0000 */
[----:B------:R-:W-:Y:S01]  /*2e20*/  VOTEU.ANY UR5, UPT, PT ;  /* 0x0000000000057886 */ /* 0x000fe200038e0100 */
[----:B------:R-:W2:Y:S01]  /*2e30*/  S2R R0, SR_LANEID ;  /* 0x0000000000007919 */ /* 0x000ea20000000000 */
[----:B------:R-:W-:-:S10]  /*2e40*/  UFLO.U32 UR5, UR5 ;  /* 0x00000005000572bd */ /* 0x000fd400080e0000 */
[----:B------:R-:W-:-:S06]  /*2e50*/  ULOP3.LUT UR4, URZ, UR4, URZ, 0x33, !UPT ;  /* 0x00000004ff047292 */ /* 0x000fcc000f8e33ff */
[----:B------:R-:W-:-:S04]  /*2e60*/  IMAD.U32 R2, RZ, RZ, UR4 ;  /* 0x00000004ff027e24 */ /* 0x000fc8000f8e00ff */
[----:B------:R-:W3:Y:S02]  /*2e70*/  REDUX UR7, R2 ;  /* 0x00000000020773c4 */ /* 0x000ee40000000000 */
[----:B------:R4:W-:Y:S01]  /*2e80*/  UTCATOMSWS.AND URZ, UR4 ;  /* 0x0000000400ff79e3 */ /* 0x0009e20008000000 */
[----:B--2---:R-:W-:Y:S01]  /*2e90*/  ISETP.EQ.U32.AND P0, PT, R0, UR5, PT ;  /* 0x0000000500007c0c */ /* 0x004fe2000bf02070 */
[----:B---3--:R-:W-:-:S12]  /*2ea0*/  IMAD.U32 R0, RZ, RZ, UR7 ;  /* 0x00000007ff007e24 */ /* 0x008fd8000f8e00ff */
[----:B------:R4:W-:Y:S01]  /*2eb0*/  @P0 ATOMS.AND RZ, [UR6], R0 ;  /* 0x00000000ffff098c */ /* 0x0009e2000a800006 */
[----:B------:R-:W-:Y:S05]  /*2ec0*/  BRA `(.L_x_71) ;  /* 0x0000000000147947 */ /* 0x000fea0003800000 */
.L_x_73:
[----:B------:R-:W-:-:S07]  /*2ed0*/  MOV R2, 0x2ef0 ;  /* 0x00002ef000027802 */ /* 0x000fce0000000f00 */
[----:B-1----:R-:W-:Y:S05]  /*2ee0*/  CALL.REL.NOINC `($__internal_0_$__cuda_sm10x_tcgen05_guardrail_trap_col_being_dealloced_not_returned_by_alloc) ;  /* 0x0000000000447944 */ /* 0x002fea0003c00000 */
[----:B------:R-:W-:Y:S05]  /*2ef0*/  BRA `(.L_x_71) ;  /* 0x0000000000087947 */ /* 0x000fea0003800000 */
.L_x_72:
[----:B------:R-:W-:-:S07]  /*2f00*/  MOV R2, 0x2f20 ;  /* 0x00002f2000027802 */ /* 0x000fce0000000f00 */
[----:B-1----:R-:W-:Y:S05]  /*2f10*/  CALL.REL.NOINC `($__internal_2_$__cuda_sm10x_tcgen05_guardrail_trap_unallocated_columns_being_dealloced) ;  /* 0x0000000000507944 */ /* 0x002fea0003c00000 */
.L_x_71:
[----:B------:R-:W-:Y:S01]  /*2f20*/  NOP ;  /* 0x0000000000007918 */ /* 0x000fe20000000000 */
[----:B----4-:R-:W-:Y:S05]  /*2f30*/  EXIT ;  /* 0x000000000000794d */ /* 0x010fea0003800000 */
.L_x_58:
[----:B------:R-:W2:Y:S02]  /*2f40*/  SYNCS.PHASECHK.TRANS64.TRYWAIT P0, [UR8+0x24000], RZ ;  /* 0x024000ffff0075a7 */ /* 0x000ea40008001108 */
[----:B--2---:R-:W-:Y:S05]  /*2f50*/  @!P0 BRA `(.L_x_58) ;  /* 0xfffffffc00f88947 */ /* 0x004fea000383ffff */
[----:B------:R-:W-:Y:S05]  /*2f60*/  BRA `(.L_x_74) ;  /* 0xffffffec001c7947 */ /* 0x000fea000383ffff */
.L_x_60:
[----:B------:R-:W2:Y:S02]  /*2f70*/  SYNCS.PHASECHK.TRANS64.TRYWAIT P1, [UR8+0x24020], RZ ;  /* 0x024020ffff0075a7 */ /* 0x000ea40008021108 */
[----:B--2---:R-:W-:Y:S05]  /*2f80*/  @!P1 BRA `(.L_x_60) ;  /* 0xfffffffc00f89947 */ /* 0x004fea000383ffff */
[----:B------:R-:W-:Y:S05]  /*2f90*/  BRA `(.L_x_75) ;  /* 0xfffffff000087947 */ /* 0x000fea000383ffff */
.L_x_61:
[----:B------:R-:W3:Y:S02]  /*2fa0*/  SYNCS.PHASECHK.TRANS64.TRYWAIT P0, [UR35+0x24000], R3 ;  /* 0x02400003ff0075a7 */ /* 0x000ee40008001123 */
[----:B---3--:R-:W-:Y:S05]  /*2fb0*/  @!P0 BRA `(.L_x_61) ;  /* 0xfffffffc00f88947 */ /* 0x008fea000383ffff */
[----:B------:R-:W-:Y:S05]  /*2fc0*/  BRA `(.L_x_76) ;  /* 0xfffffff0008c7947 */ /* 0x000fea000383ffff */
.L_x_63:
[----:B------:R-:W3:Y:S02]  /*2fd0*/  SYNCS.PHASECHK.TRANS64.TRYWAIT P0, [UR35+0x24020], R3 ;  /* 0x02402003ff0075a7 */ /* 0x000ee40008001123 */
[----:B---3--:R-:W-:Y:S05]  /*2fe0*/  @!P0 BRA `(.L_x_63) ;  /* 0xfffffffc00f88947 */ /* 0x008fea000383ffff */
[----:B------:R-:W-:Y:S05]  /*2ff0*/  BRA `(.L_x_77) ;  /* 0xfffffff400a47947 */ /* 0x000fea000383ffff */
        .weak           $__internal_0_$__cuda_sm10x_tcgen05_guardrail_trap_col_being_dealloced_not_returned_by_alloc
        .type           $__internal_0_$__cuda_sm10x_tcgen05_guardrail_trap_col_being_dealloced_not_returned_by_alloc,@function
        .size           $__internal_0_$__cuda_sm10x_tcgen05_guardrail_trap_col_being_dealloced_not_returned_by_alloc,($__internal_1_$__cuda_sm10x_tcgen05_guardrail_trap_phase_invalid_during_alloc - $__internal_0_$__cuda_sm10x_tcgen05_guardrail_trap_col_being_dealloced_not_returned_by_alloc)
$__internal_0_$__cuda_sm10x_tcgen05_guardrail_trap_col_being_dealloced_not_returned_by_alloc:
[----:B------:R-:W-:Y:S05]  /*3000*/  BPT.TRAP 0x1 ;  /* 0x000000040000795c */ /* 0x000fea0000300000 */
[----:B------:R-:W-:-:S04]  /*3010*/  IMAD.MOV.U32 R3, RZ, RZ, 0x0 ;  /* 0x00000000ff037424 */ /* 0x000fc800078e00ff */
[----:B------:R-:W-:Y:S05]  /*3020*/  RET.REL.NODEC R2 `(gluon_tcgen05) ;  /* 0xffffffcc02f47950 */ /* 0x000fea0003c3ffff */
        .weak           $__internal_1_$__cuda_sm10x_tcgen05_guardrail_trap_phase_invalid_during_alloc
        .type           $__internal_1_$__cuda_sm10x_tcgen05_guardrail_trap_phase_invalid_during_alloc,@function
        .size           $__internal_1_$__cuda_sm10x_tcgen05_guardrail_trap_phase_invalid_during_alloc,($__internal_2_$__cuda_sm10x_tcgen05_guardrail_trap_unallocated_columns_being_dealloced - $__internal_1_$__cuda_sm10x_tcgen05_guardrail_trap_phase_invalid_during_alloc)
$__internal_1_$__cuda_sm10x_tcgen05_guardrail_trap_phase_invalid_during_alloc:
[----:B------:R-:W-:Y:S05]  /*3030*/  BPT.TRAP 0x1 ;  /* 0x000000040000795c */ /* 0x000fea0000300000 */
[----:B------:R-:W-:-:S04]  /*3040*/  IMAD.MOV.U32 R3, RZ, RZ, 0x0 ;  /* 0x00000000ff037424 */ /* 0x000fc800078e00ff */
[----:B------:R-:W-:Y:S05]  /*3050*/  RET.REL.NODEC R2 `(gluon_tcgen05) ;  /* 0xffffffcc02e87950 */ /* 0x000fea0003c3ffff */
        .weak           $__internal_2_$__cuda_sm10x_tcgen05_guardrail_trap_unallocated_columns_being_dealloced
        .type           $__internal_2_$__cuda_sm10x_tcgen05_guardrail_trap_unallocated_columns_being_dealloced,@function
        .size           $__internal_2_$__cuda_sm10x_tcgen05_guardrail_trap_unallocated_columns_being_dealloced,(.L_x_81 - $__internal_2_$__cuda_sm10x_tcgen05_guardrail_trap_unallocated_columns_being_dealloced)
$__internal_2_$__cuda_sm10x_tcgen05_guardrail_trap_unallocated_columns_being_dealloced:
[----:B------:R-:W-:Y:S05]  /*3060*/  BPT.TRAP 0x1 ;  /* 0x000000040000795c */ /* 0x000fea0000300000 */
[----:B------:R-:W-:-:S04]  /*3070*/  IMAD.MOV.U32 R3, RZ, RZ, 0x0 ;  /* 0x00000000ff037424 */ /* 0x000fc800078e00ff */
[----:B------:R-:W-:Y:S05]  /*3080*/  RET.REL.NODEC R2 `(gluon_tcgen05) ;  /* 0xffffffcc02dc7950 */ /* 0x000fea0003c3ffff */
.L_x_78:
[----:B------:R-:W-:-:S00]  /*3090*/  BRA `(.L_x_78) ;  /* 0xfffffffc00fc7947 */ /* 0x000fc0000383ffff */
[----:B------:R-:W-:-:S00]  /*30a0*/  NOP ;  /* 0x0000000000007918 */ /* 0x000fc00000000000 */
        /* <DEDUP_REMOVED lines=13> */
.L_x_81:


//--------------------- .nv.shared.gluon_tcgen05  --------------------------
	.section	.nv.shared.gluon_tcgen05,"aw",@nobits
	.sectionflags	@""
	.align	16
	.zero		1024


//--------------------- .nv.shared.reserved.0     --------------------------
	.section	.nv.shared.reserved.0,"aw",@nobits
	.align	8
	.weak		__nv_reservedSMEM_offset_0_alias
	.size		__nv_reservedSMEM_offset_0_alias, 0, 64
	.other		__nv_reservedSMEM_offset_0_alias,@"STO_CUDA_RESERVED_SHARED STV_DEFAULT"
__nv_reservedSMEM_offset_0_alias:
	.zero		0
.nv.shared.reserved.0:
	.zero		64
	.weak		__nv_reservedSMEM_allocation_phase
	.type		__nv_reservedSMEM_allocation_phase,@object
	.size		__nv_reservedSMEM_allocation_phase,(.L_0 - __nv_reservedSMEM_allocation_phase)
__nv_reservedSMEM_allocation_phase:
	.zero		1
.L_0:
	.zero		7
	.weak		__nv_reservedSMEM_devtool_atexit_pc
	.type		__nv_reservedSMEM_devtool_atexit_pc,@object
	.size		__nv_reservedSMEM_devtool_atexit_pc,(__nv_reservedSMEM_allocation_mask - __nv_reservedSMEM_devtool_atexit_pc)
__nv_reservedSMEM_devtool_atexit_pc:
	.zero		8
	.weak		__nv_reservedSMEM_allocation_mask
	.type		__nv_reservedSMEM_allocation_mask,@object
	.size		__nv_reservedSMEM_allocation_mask,(.L_2 - __nv_reservedSMEM_allocation_mask)
__nv_reservedSMEM_allocation_mask:
	.zero		4
.L_2:


//--------------------- .nv.constant0.gluon_tcgen05 --------------------------
	.section	.nv.constant0.gluon_tcgen05,"a",@progbits
	.sectionflags	@""
	.align	4
.nv.constant0.gluon_tcgen05:
	.zero		976


//--------------------- SYMBOLS --------------------------

	.type		.nv.reservedSmem.offset0,@object
	.size		.nv.reservedSmem.offset0,0x4
	.type		.nv.reservedSmem.cap,@object
	.size		.nv.reservedSmem.cap,0x4
